// auto-generated by cutlass_sweep.gemm — config: {"arch": "sm_90", "cluster_m": 1, "cluster_n": 1, "dtype": "e4m3", "dtype_b": "e4m3", "layout": "nt", "stages": 0, "tile_k": 64, "tile_m": 256, "tile_n": 80}
#include "cutlass/cutlass.h"
#include "cutlass/gemm/collective/collective_builder.hpp"
#include "cutlass/gemm/device/gemm_universal_adapter.h"
#include "cutlass/gemm/kernel/gemm_universal.hpp"
#include "cutlass/epilogue/collective/collective_builder.hpp"

using ElemA = cutlass::float_e4m3_t;
using ElemB = cutlass::float_e4m3_t;
using ElemCD = cutlass::float_e4m3_t;
using Acc  = float;
using TileShape    = cute::Shape<cute::_256, cute::_80, cute::_64>;
using ClusterShape = cute::Shape<cute::_1, cute::_1, cute::_1>;

using CollectiveEpilogue = typename cutlass::epilogue::collective::CollectiveBuilder<
    cutlass::arch::Sm90, cutlass::arch::OpClassTensorOp,
    TileShape, ClusterShape,
    cutlass::epilogue::collective::EpilogueTileAuto,
    Acc, Acc,
    ElemCD, cutlass::layout::RowMajor, 128 / cutlass::sizeof_bits<ElemCD>::value,
    ElemCD, cutlass::layout::RowMajor, 128 / cutlass::sizeof_bits<ElemCD>::value,
    cutlass::epilogue::collective::EpilogueScheduleAuto
  >::CollectiveOp;

using CollectiveMainloop = typename cutlass::gemm::collective::CollectiveBuilder<
    cutlass::arch::Sm90, cutlass::arch::OpClassTensorOp,
    ElemA, cutlass::layout::RowMajor, 128 / cutlass::sizeof_bits<ElemA>::value,
    ElemB, cutlass::layout::ColumnMajor, 128 / cutlass::sizeof_bits<ElemB>::value,
    Acc,
    TileShape, ClusterShape,
    cutlass::gemm::collective::StageCountAutoCarveout<static_cast<int>(sizeof(typename CollectiveEpilogue::SharedStorage))>,
    cutlass::gemm::collective::KernelScheduleAuto
  >::CollectiveOp;

using GemmKernel = cutlass::gemm::kernel::GemmUniversal<
    cute::Shape<int,int,int,int>,
    CollectiveMainloop,
    CollectiveEpilogue
>;
using Gemm = cutlass::gemm::device::GemmUniversalAdapter<GemmKernel>;

// Force the device kernel symbol into the cubin without needing a host main.
auto* _anchor = &cutlass::device_kernel<GemmKernel>;


// ===== COMPILED SASS (sm_90a) =====

	.target	sm_90a

	.elftype	@"ET_EXEC"


//--------------------- .note.nv.tkinfo           --------------------------
	.section	.note.nv.tkinfo,"",@"SHT_NOTE"
	.sectionflags	@"SHF_NOTE_NV_TKINFO"
	.tkinfo
        /*0018*/ 	.word	0x00000002
        /*0030*/ 	.string	""
        /*0030*/ 	.string	"ptxas"
        /*0030*/ 	.string	"Cuda compilation tools, release 13.0, V13.0.88"
        /*0030*/ 	.string	"Build cuda_13.0.r13.0/compiler.36424714_0"
        /*0030*/ 	.string	"-arch sm_90a -m 64 "



//--------------------- .note.nv.cuinfo           --------------------------
	.section	.note.nv.cuinfo,"",@"SHT_NOTE"
	.sectionflags	@"SHF_NOTE_NV_CUINFO"
        /*0018*/ 	.short	0x0002
        /*001a*/ 	.short	0x005a
        /*001c*/ 	.short	0x0082
	.zero		2


//--------------------- .nv.info                  --------------------------
	.section	.nv.info,"",@"SHT_CUDA_INFO"
	.align	4


	//----- nvinfo : EIATTR_REGCOUNT
	.align		4
        /*0000*/ 	.byte	0x04, 0x2f
        /*0002*/ 	.short	(.L_12 - .L_11)
	.align		4
.L_11:
        /*0004*/ 	.word	index@(_ZN7cutlass13device_kernelINS_4gemm6kernel13GemmUniversalIN4cute5tupleIJiiiiEEENS1_10collective13CollectiveMmaINS1_37MainloopSm90TmaGmmaWarpSpecializedFP8ILi10ENS5_IJNS4_1CILi1EEESB_SB_EEENS1_35KernelTmaWarpSpecializedCooperativeEEENS5_IJNSA_ILi256EEENSA_ILi80EEENSA_ILi64EEEEEENS_12float_e4m3_tENS5_IJlSB_lEEESJ_SK_NS4_8TiledMMAINS4_8MMA_AtomIJNS4_4SM904GMMA30MMA_64x16x32_F32E4M3E4M3_SS_TNILNSO_7ScaleInE1ELSQ_1EEEEEENS4_6LayoutINS5_IJNSA_ILi2EEESB_SB_EEENS5_IJSB_NSA_ILi0EEESW_EEEEENS5_IJNS4_10UnderscoreESZ_SZ_EEEEENS4_13SM90_TMA_LOADENS4_14ComposedLayoutINS4_7SwizzleILi2ELi4ELi3EEENS4_18smem_ptr_flag_bitsILi8EEENST_INS5_IJNSA_ILi8EEESH_EEENS5_IJSH_SB_EEEEEEEvNS4_8identityES12_S1C_vS1D_EENS_8epilogue10collective6detail29Sm90TmaWarpSpecializedAdapterINS1G_15DefaultEpilogueISJ_SK_SK_NS1F_6thread17LinearCombinationISJ_Li1EffLNS1K_9ScaleType4KindE0ELNS_15FloatRoundStyleE2ESJ_EENS1_15EpilogueDefaultEEEEEvvEEEEvNT_6ParamsE)
        /*0008*/ 	.word	0x000000a8


	//----- nvinfo : EIATTR_FRAME_SIZE
	.align		4
.L_12:
        /*000c*/ 	.byte	0x04, 0x11
        /*000e*/ 	.short	(.L_14 - .L_13)
	.align		4
.L_13:
        /*0010*/ 	.word	index@(_ZN7cutlass13device_kernelINS_4gemm6kernel13GemmUniversalIN4cute5tupleIJiiiiEEENS1_10collective13CollectiveMmaINS1_37MainloopSm90TmaGmmaWarpSpecializedFP8ILi10ENS5_IJNS4_1CILi1EEESB_SB_EEENS1_35KernelTmaWarpSpecializedCooperativeEEENS5_IJNSA_ILi256EEENSA_ILi80EEENSA_ILi64EEEEEENS_12float_e4m3_tENS5_IJlSB_lEEESJ_SK_NS4_8TiledMMAINS4_8MMA_AtomIJNS4_4SM904GMMA30MMA_64x16x32_F32E4M3E4M3_SS_TNILNSO_7ScaleInE1ELSQ_1EEEEEENS4_6LayoutINS5_IJNSA_ILi2EEESB_SB_EEENS5_IJSB_NSA_ILi0EEESW_EEEEENS5_IJNS4_10UnderscoreESZ_SZ_EEEEENS4_13SM90_TMA_LOADENS4_14ComposedLayoutINS4_7SwizzleILi2ELi4ELi3EEENS4_18smem_ptr_flag_bitsILi8EEENST_INS5_IJNSA_ILi8EEESH_EEENS5_IJSH_SB_EEEEEEEvNS4_8identityES12_S1C_vS1D_EENS_8epilogue10collective6detail29Sm90TmaWarpSpecializedAdapterINS1G_15DefaultEpilogueISJ_SK_SK_NS1F_6thread17LinearCombinationISJ_Li1EffLNS1K_9ScaleType4KindE0ELNS_15FloatRoundStyleE2ESJ_EENS1_15EpilogueDefaultEEEEEvvEEEEvNT_6ParamsE)
        /*0014*/ 	.word	0x00000000


	//----- nvinfo : EIATTR_MIN_STACK_SIZE
	.align		4
.L_14:
        /*0018*/ 	.byte	0x04, 0x12
        /*001a*/ 	.short	(.L_16 - .L_15)
	.align		4
.L_15:
        /*001c*/ 	.word	index@(_ZN7cutlass13device_kernelINS_4gemm6kernel13GemmUniversalIN4cute5tupleIJiiiiEEENS1_10collective13CollectiveMmaINS1_37MainloopSm90TmaGmmaWarpSpecializedFP8ILi10ENS5_IJNS4_1CILi1EEESB_SB_EEENS1_35KernelTmaWarpSpecializedCooperativeEEENS5_IJNSA_ILi256EEENSA_ILi80EEENSA_ILi64EEEEEENS_12float_e4m3_tENS5_IJlSB_lEEESJ_SK_NS4_8TiledMMAINS4_8MMA_AtomIJNS4_4SM904GMMA30MMA_64x16x32_F32E4M3E4M3_SS_TNILNSO_7ScaleInE1ELSQ_1EEEEEENS4_6LayoutINS5_IJNSA_ILi2EEESB_SB_EEENS5_IJSB_NSA_ILi0EEESW_EEEEENS5_IJNS4_10UnderscoreESZ_SZ_EEEEENS4_13SM90_TMA_LOADENS4_14ComposedLayoutINS4_7SwizzleILi2ELi4ELi3EEENS4_18smem_ptr_flag_bitsILi8EEENST_INS5_IJNSA_ILi8EEESH_EEENS5_IJSH_SB_EEEEEEEvNS4_8identityES12_S1C_vS1D_EENS_8epilogue10collective6detail29Sm90TmaWarpSpecializedAdapterINS1G_15DefaultEpilogueISJ_SK_SK_NS1F_6thread17LinearCombinationISJ_Li1EffLNS1K_9ScaleType4KindE0ELNS_15FloatRoundStyleE2ESJ_EENS1_15EpilogueDefaultEEEEEvvEEEEvNT_6ParamsE)
        /*0020*/ 	.word	0x00000000
.L_16:


//--------------------- .nv.compat                --------------------------
	.section	.nv.compat,"",@"SHT_CUDA_COMPAT_INFO"
	.align	4
        /*0000*/ 	.byte	0x02, 0x09, 0x01, 0x00, 0x02, 0x02, 0x04, 0x00, 0x02, 0x05, 0x05, 0x00, 0x03, 0x07, 0x01, 0x01
        /*0010*/ 	.byte	0x02, 0x03, 0x01, 0x00, 0x02, 0x06, 0x01, 0x00, 0x04, 0x0b, 0x08, 0x00, 0x00, 0x00, 0x00, 0x00
        /*0020*/ 	.byte	0x00, 0x00, 0x00, 0x00


//--------------------- .nv.info._ZN7cutlass13device_kernelINS_4gemm6kernel13GemmUniversalIN4cute5tupleIJiiiiEEENS1_10collective13CollectiveMmaINS1_37MainloopSm90TmaGmmaWarpSpecializedFP8ILi10ENS5_IJNS4_1CILi1EEESB_SB_EEENS1_35KernelTmaWarpSpecializedCooperativeEEENS5_IJNSA_ILi256EEENSA_ILi80EEENSA_ILi64EEEEEENS_12float_e4m3_tENS5_IJlSB_lEEESJ_SK_NS4_8TiledMMAINS4_8MMA_AtomIJNS4_4SM904GMMA30MMA_64x16x32_F32E4M3E4M3_SS_TNILNSO_7ScaleInE1ELSQ_1EEEEEENS4_6LayoutINS5_IJNSA_ILi2EEESB_SB_EEENS5_IJSB_NSA_ILi0EEESW_EEEEENS5_IJNS4_10UnderscoreESZ_SZ_EEEEENS4_13SM90_TMA_LOADENS4_14ComposedLayoutINS4_7SwizzleILi2ELi4ELi3EEENS4_18smem_ptr_flag_bitsILi8EEENST_INS5_IJNSA_ILi8EEESH_EEENS5_IJSH_SB_EEEEEEEvNS4_8identityES12_S1C_vS1D_EENS_8epilogue10collective6detail29Sm90TmaWarpSpecializedAdapterINS1G_15DefaultEpilogueISJ_SK_SK_NS1F_6thread17LinearCombinationISJ_Li1EffLNS1K_9ScaleType4KindE0ELNS_15FloatRoundStyleE2ESJ_EENS1_15EpilogueDefaultEEEEEvvEEEEvNT_6ParamsE --------------------------
	.section	.nv.info._ZN7cutlass13device_kernelINS_4gemm6kernel13GemmUniversalIN4cute5tupleIJiiiiEEENS1_10collective13CollectiveMmaINS1_37MainloopSm90TmaGmmaWarpSpecializedFP8ILi10ENS5_IJNS4_1CILi1EEESB_SB_EEENS1_35KernelTmaWarpSpecializedCooperativeEEENS5_IJNSA_ILi256EEENSA_ILi80EEENSA_ILi64EEEEEENS_12float_e4m3_tENS5_IJlSB_lEEESJ_SK_NS4_8TiledMMAINS4_8MMA_AtomIJNS4_4SM904GMMA30MMA_64x16x32_F32E4M3E4M3_SS_TNILNSO_7ScaleInE1ELSQ_1EEEEEENS4_6LayoutINS5_IJNSA_ILi2EEESB_SB_EEENS5_IJSB_NSA_ILi0EEESW_EEEEENS5_IJNS4_10UnderscoreESZ_SZ_EEEEENS4_13SM90_TMA_LOADENS4_14ComposedLayoutINS4_7SwizzleILi2ELi4ELi3EEENS4_18smem_ptr_flag_bitsILi8EEENST_INS5_IJNSA_ILi8EEESH_EEENS5_IJSH_SB_EEEEEEEvNS4_8identityES12_S1C_vS1D_EENS_8epilogue10collective6detail29Sm90TmaWarpSpecializedAdapterINS1G_15DefaultEpilogueISJ_SK_SK_NS1F_6thread17LinearCombinationISJ_Li1EffLNS1K_9ScaleType4KindE0ELNS_15FloatRoundStyleE2ESJ_EENS1_15EpilogueDefaultEEEEEvvEEEEvNT_6ParamsE,"",@"SHT_CUDA_INFO"
	.sectionflags	@""
	.align	4


	//----- nvinfo : EIATTR_CUDA_API_VERSION
	.align		4
        /*0000*/ 	.byte	0x04, 0x37
        /*0002*/ 	.short	(.L_18 - .L_17)
.L_17:
        /*0004*/ 	.word	0x00000082


	//----- nvinfo : EIATTR_KPARAM_INFO
	.align		4
.L_18:
        /*0008*/ 	.byte	0x04, 0x17
        /*000a*/ 	.short	(.L_20 - .L_19)
.L_19:
        /*000c*/ 	.word	0x00000000
        /*0010*/ 	.short	0x0000
        /*0012*/ 	.short	0x0070
        /*0014*/ 	.byte	0x00, 0xf0, 0x01, 0x10


	//----- nvinfo : EIATTR_SPARSE_MMA_MASK
	.align		4
.L_20:
        /*0018*/ 	.byte	0x03, 0x50
        /*001a*/ 	.short	0x0000


	//----- nvinfo : EIATTR_MAXREG_COUNT
	.align		4
        /*001c*/ 	.byte	0x03, 0x1b
        /*001e*/ 	.short	0x00a8


	//----- nvinfo : EIATTR_NUM_BARRIERS
	.align		4
        /*0020*/ 	.byte	0x02, 0x4c
        /*0022*/ 	.byte	0x01
	.zero		1


	//----- nvinfo : EIATTR_MERCURY_ISA_VERSION
	.align		4
        /*0024*/ 	.byte	0x03, 0x5f
        /*0026*/ 	.short	0x0101


	//----- nvinfo : EIATTR_INT_WARP_WIDE_INSTR_OFFSETS
	.align		4
        /*0028*/ 	.byte	0x04, 0x31
        /*002a*/ 	.short	(.L_22 - .L_21)


	//   ....[0]....
.L_21:
        /*002c*/ 	.word	0x00000530


	//   ....[1]....
        /*0030*/ 	.word	0x00000540


	//   ....[2]....
        /*0034*/ 	.word	0x00000630


	//----- nvinfo : EIATTR_COOP_GROUP_MASK_REGIDS
	.align		4
.L_22:
        /*0038*/ 	.byte	0x04, 0x29
        /*003a*/ 	.short	(.L_24 - .L_23)


	//   ....[0]....
.L_23:
        /*003c*/ 	.word	0xffffffff


	//   ....[1]....
        /*0040*/ 	.word	0xffffffff


	//   ....[2]....
        /*0044*/ 	.word	0xffffffff


	//   ....[3]....
        /*0048*/ 	.word	0xffffffff


	//   ....[4]....
        /*004c*/ 	.word	0xffffffff


	//----- nvinfo : EIATTR_COOP_GROUP_INSTR_OFFSETS
	.align		4
.L_24:
        /*0050*/ 	.byte	0x04, 0x28
        /*0052*/ 	.short	(.L_26 - .L_25)


	//   ....[0]....
.L_25:
        /*0054*/ 	.word	0x00000060


	//   ....[1]....
        /*0058*/ 	.word	0x00000070


	//   ....[2]....
        /*005c*/ 	.word	0x00000190


	//   ....[3]....
        /*0060*/ 	.word	0x00000490


	//   ....[4]....
        /*0064*/ 	.word	0x00001130


	//----- nvinfo : EIATTR_REG_RECONFIG
	.align		4
.L_26:
        /*0068*/ 	.byte	0x01, 0x54
	.zero		2


	//----- nvinfo : EIATTR_MBARRIER_INSTR_OFFSETS
	.align		4
        /*006c*/ 	.byte	0x04, 0x39
        /*006e*/ 	.short	(.L_28 - .L_27)


	//   ....[0]....
.L_27:
        /*0070*/ 	.word	0x00000330
        /*0074*/ 	.word	0x000000ff
        /*0078*/ 	.word	0x00000000
        /*007c*/ 	.short	0x0100
        /*007e*/ 	.byte	0x0a
	.zero		1


	//   ....[1]....
        /*0080*/ 	.word	0x00000340
        /*0084*/ 	.word	0x000000ff
        /*0088*/ 	.word	0x00000050
        /*008c*/ 	.short	0x0100
        /*008e*/ 	.byte	0x0a
	.zero		1


	//   ....[2]....
        /*0090*/ 	.word	0x00000350
        /*0094*/ 	.word	0x000000ff
        /*0098*/ 	.word	0x00000008
        /*009c*/ 	.short	0x0100
        /*009e*/ 	.byte	0x0a
	.zero		1


	//   ....[3]....
        /*00a0*/ 	.word	0x00000360
        /*00a4*/ 	.word	0x000000ff
        /*00a8*/ 	.word	0x00000058
        /*00ac*/ 	.short	0x0100
        /*00ae*/ 	.byte	0x0a
	.zero		1


	//   ....[4]....
        /*00b0*/ 	.word	0x00000370
        /*00b4*/ 	.word	0x000000ff
        /*00b8*/ 	.word	0x00000010
        /*00bc*/ 	.short	0x0100
        /*00be*/ 	.byte	0x0a
	.zero		1


	//   ....[5]....
        /*00c0*/ 	.word	0x00000380
        /*00c4*/ 	.word	0x000000ff
        /*00c8*/ 	.word	0x00000060
        /*00cc*/ 	.short	0x0100
        /*00ce*/ 	.byte	0x0a
	.zero		1


	//   ....[6]....
        /*00d0*/ 	.word	0x00000390
        /*00d4*/ 	.word	0x000000ff
        /*00d8*/ 	.word	0x00000018
        /*00dc*/ 	.short	0x0100
        /*00de*/ 	.byte	0x0a
	.zero		1


	//   ....[7]....
        /*00e0*/ 	.word	0x000003a0
        /*00e4*/ 	.word	0x000000ff
        /*00e8*/ 	.word	0x00000068
        /*00ec*/ 	.short	0x0100
        /*00ee*/ 	.byte	0x0a
	.zero		1


	//   ....[8]....
        /*00f0*/ 	.word	0x000003b0
        /*00f4*/ 	.word	0x000000ff
        /*00f8*/ 	.word	0x00000020
        /*00fc*/ 	.short	0x0100
        /*00fe*/ 	.byte	0x0a
	.zero		1


	//   ....[9]....
        /*0100*/ 	.word	0x000003c0
        /*0104*/ 	.word	0x000000ff
        /*0108*/ 	.word	0x00000070
        /*010c*/ 	.short	0x0100
        /*010e*/ 	.byte	0x0a
	.zero		1


	//   ....[10]....
        /*0110*/ 	.word	0x000003d0
        /*0114*/ 	.word	0x000000ff
        /*0118*/ 	.word	0x00000028
        /*011c*/ 	.short	0x0100
        /*011e*/ 	.byte	0x0a
	.zero		1


	//   ....[11]....
        /*0120*/ 	.word	0x000003e0
        /*0124*/ 	.word	0x000000ff
        /*0128*/ 	.word	0x00000078
        /*012c*/ 	.short	0x0100
        /*012e*/ 	.byte	0x0a
	.zero		1


	//   ....[12]....
        /*0130*/ 	.word	0x000003f0
        /*0134*/ 	.word	0x000000ff
        /*0138*/ 	.word	0x00000030
        /*013c*/ 	.short	0x0100
        /*013e*/ 	.byte	0x0a
	.zero		1


	//   ....[13]....
        /*0140*/ 	.word	0x00000400
        /*0144*/ 	.word	0x000000ff
        /*0148*/ 	.word	0x00000080
        /*014c*/ 	.short	0x0100
        /*014e*/ 	.byte	0x0a
	.zero		1


	//   ....[14]....
        /*0150*/ 	.word	0x00000410
        /*0154*/ 	.word	0x000000ff
        /*0158*/ 	.word	0x00000038
        /*015c*/ 	.short	0x0100
        /*015e*/ 	.byte	0x0a
	.zero		1


	//   ....[15]....
        /*0160*/ 	.word	0x00000420
        /*0164*/ 	.word	0x000000ff
        /*0168*/ 	.word	0x00000088
        /*016c*/ 	.short	0x0100
        /*016e*/ 	.byte	0x0a
	.zero		1


	//   ....[16]....
        /*0170*/ 	.word	0x00000430
        /*0174*/ 	.word	0x000000ff
        /*0178*/ 	.word	0x00000040
        /*017c*/ 	.short	0x0100
        /*017e*/ 	.byte	0x0a
	.zero		1


	//   ....[17]....
        /*0180*/ 	.word	0x00000440
        /*0184*/ 	.word	0x000000ff
        /*0188*/ 	.word	0x00000090
        /*018c*/ 	.short	0x0100
        /*018e*/ 	.byte	0x0a
	.zero		1


	//   ....[18]....
        /*0190*/ 	.word	0x00000450
        /*0194*/ 	.word	0x000000ff
        /*0198*/ 	.word	0x00000048
        /*019c*/ 	.short	0x0100
        /*019e*/ 	.byte	0x0a
	.zero		1


	//   ....[19]....
        /*01a0*/ 	.word	0x00000460
        /*01a4*/ 	.word	0x000000ff
        /*01a8*/ 	.word	0x00000098
        /*01ac*/ 	.short	0x0100
        /*01ae*/ 	.byte	0x0a
	.zero		1


	//   ....[20]....
        /*01b0*/ 	.word	0x00000660
        /*01b4*/ 	.word	0x000000ff
        /*01b8*/ 	.word	0x000000b0
        /*01bc*/ 	.short	0x0100
        /*01be*/ 	.byte	0x08
	.zero		1


	//   ....[21]....
        /*01c0*/ 	.word	0x00000690
        /*01c4*/ 	.word	0x000000ff
        /*01c8*/ 	.word	0x000000b8
        /*01cc*/ 	.short	0x0100
        /*01ce*/ 	.byte	0x08
	.zero		1


	//   ....[22]....
        /*01d0*/ 	.word	0x00001760
        /*01d4*/ 	.word	0x000000ff
        /*01d8*/ 	.word	0x00000000
        /*01dc*/ 	.short	0x010a
        /*01de*/ 	.byte	0x0f
	.zero		1


	//   ....[23]....
        /*01e0*/ 	.word	0x000017c0
        /*01e4*/ 	.word	0x000000ff
        /*01e8*/ 	.word	0x00000000
        /*01ec*/ 	.short	0x010a
        /*01ee*/ 	.byte	0x0f
	.zero		1


	//   ....[24]....
        /*01f0*/ 	.word	0x00002700
        /*01f4*/ 	.word	0x000000ff
        /*01f8*/ 	.word	0x00000000
        /*01fc*/ 	.short	0x010a
        /*01fe*/ 	.byte	0x12
	.zero		1


	//   ....[25]....
        /*0200*/ 	.word	0x00002740
        /*0204*/ 	.word	0x000000ff
        /*0208*/ 	.word	0x00000000
        /*020c*/ 	.short	0x010a
        /*020e*/ 	.byte	0x12
	.zero		1


	//   ....[26]....
        /*0210*/ 	.word	0x00003320
        /*0214*/ 	.word	0x000000ff
        /*0218*/ 	.word	0x00000000
        /*021c*/ 	.short	0x0101
        /*021e*/ 	.byte	0x11
	.zero		1


	//   ....[27]....
        /*0220*/ 	.word	0x00003a90
        /*0224*/ 	.word	0x000000ff
        /*0228*/ 	.word	0x00000000
        /*022c*/ 	.short	0x0101
        /*022e*/ 	.byte	0x06
	.zero		1


	//   ....[28]....
        /*0230*/ 	.word	0x0000a6c0
        /*0234*/ 	.word	0x0000000f
        /*0238*/ 	.word	0x00000050
        /*023c*/ 	.short	0x010a
        /*023e*/ 	.byte	0x3f
	.zero		1


	//   ....[29]....
        /*0240*/ 	.word	0x0000aa50
        /*0244*/ 	.word	0x00000006
        /*0248*/ 	.word	0x000000b8
        /*024c*/ 	.short	0x0101
        /*024e*/ 	.byte	0x3f
	.zero		1


	//   ....[30]....
        /*0250*/ 	.word	0x0000b190
        /*0254*/ 	.word	0x00000005
        /*0258*/ 	.word	0x00000000
        /*025c*/ 	.short	0x010a
        /*025e*/ 	.byte	0x3f
	.zero		1


	//   ....[31]....
        /*0260*/ 	.word	0x0000b210
        /*0264*/ 	.word	0x00000007
        /*0268*/ 	.word	0x00000000
        /*026c*/ 	.short	0x010a
        /*026e*/ 	.byte	0x3f
	.zero		1


	//   ....[32]....
        /*0270*/ 	.word	0x0000b2a0
        /*0274*/ 	.word	0x00000006
        /*0278*/ 	.word	0x00000000
        /*027c*/ 	.short	0x010a
        /*027e*/ 	.byte	0x3f
	.zero		1


	//   ....[33]....
        /*0280*/ 	.word	0x0000b330
        /*0284*/ 	.word	0x00000009
        /*0288*/ 	.word	0x00000000
        /*028c*/ 	.short	0x010a
        /*028e*/ 	.byte	0x3f
	.zero		1


	//   ....[34]....
        /*0290*/ 	.word	0x0000b3c0
        /*0294*/ 	.word	0x00000006
        /*0298*/ 	.word	0x00000000
        /*029c*/ 	.short	0x010a
        /*029e*/ 	.byte	0x3f
	.zero		1


	//   ....[35]....
        /*02a0*/ 	.word	0x0000b450
        /*02a4*/ 	.word	0x00000009
        /*02a8*/ 	.word	0x00000000
        /*02ac*/ 	.short	0x010a
        /*02ae*/ 	.byte	0x3f
	.zero		1


	//   ....[36]....
        /*02b0*/ 	.word	0x0000b4e0
        /*02b4*/ 	.word	0x00000006
        /*02b8*/ 	.word	0x00000000
        /*02bc*/ 	.short	0x010a
        /*02be*/ 	.byte	0x3f
	.zero		1


	//   ....[37]....
        /*02c0*/ 	.word	0x0000b570
        /*02c4*/ 	.word	0x00000009
        /*02c8*/ 	.word	0x00000000
        /*02cc*/ 	.short	0x010a
        /*02ce*/ 	.byte	0x3f
	.zero		1


	//   ....[38]....
        /*02d0*/ 	.word	0x0000b600
        /*02d4*/ 	.word	0x00000006
        /*02d8*/ 	.word	0x00000000
        /*02dc*/ 	.short	0x010a
        /*02de*/ 	.byte	0x3f
	.zero		1


	//   ....[39]....
        /*02e0*/ 	.word	0x0000b690
        /*02e4*/ 	.word	0x00000003
        /*02e8*/ 	.word	0x00000000
        /*02ec*/ 	.short	0x010a
        /*02ee*/ 	.byte	0x3f
	.zero		1


	//   ....[40]....
        /*02f0*/ 	.word	0x0000b700
        /*02f4*/ 	.word	0x00000007
        /*02f8*/ 	.word	0x00000000
        /*02fc*/ 	.short	0x010a
        /*02fe*/ 	.byte	0x3f
	.zero		1


	//   ....[41]....
        /*0300*/ 	.word	0x0000b760
        /*0304*/ 	.word	0x000000a8
        /*0308*/ 	.word	0x00000000
        /*030c*/ 	.short	0x010a
        /*030e*/ 	.byte	0x3f
	.zero		1


	//   ....[42]....
        /*0310*/ 	.word	0x0000b830
        /*0314*/ 	.word	0x0000000f
        /*0318*/ 	.word	0x00000050
        /*031c*/ 	.short	0x010a
        /*031e*/ 	.byte	0x3f
	.zero		1


	//   ....[43]....
        /*0320*/ 	.word	0x0000b910
        /*0324*/ 	.word	0x00000005
        /*0328*/ 	.word	0x00000000
        /*032c*/ 	.short	0x010a
        /*032e*/ 	.byte	0x3f
	.zero		1


	//   ....[44]....
        /*0330*/ 	.word	0x0000b960
        /*0334*/ 	.word	0x00000007
        /*0338*/ 	.word	0x00000000
        /*033c*/ 	.short	0x010a
        /*033e*/ 	.byte	0x3f
	.zero		1


	//   ....[45]....
        /*0340*/ 	.word	0x0000b9b0
        /*0344*/ 	.word	0x00000006
        /*0348*/ 	.word	0x00000000
        /*034c*/ 	.short	0x010a
        /*034e*/ 	.byte	0x3f
	.zero		1


	//   ....[46]....
        /*0350*/ 	.word	0x0000ba00
        /*0354*/ 	.word	0x00000009
        /*0358*/ 	.word	0x00000000
        /*035c*/ 	.short	0x010a
        /*035e*/ 	.byte	0x3f
	.zero		1


	//   ....[47]....
        /*0360*/ 	.word	0x0000ba50
        /*0364*/ 	.word	0x00000006
        /*0368*/ 	.word	0x00000000
        /*036c*/ 	.short	0x010a
        /*036e*/ 	.byte	0x3f
	.zero		1


	//   ....[48]....
        /*0370*/ 	.word	0x0000baa0
        /*0374*/ 	.word	0x00000009
        /*0378*/ 	.word	0x00000000
        /*037c*/ 	.short	0x010a
        /*037e*/ 	.byte	0x3f
	.zero		1


	//   ....[49]....
        /*0380*/ 	.word	0x0000baf0
        /*0384*/ 	.word	0x00000006
        /*0388*/ 	.word	0x00000000
        /*038c*/ 	.short	0x010a
        /*038e*/ 	.byte	0x3f
	.zero		1


	//   ....[50]....
        /*0390*/ 	.word	0x0000bb40
        /*0394*/ 	.word	0x00000009
        /*0398*/ 	.word	0x00000000
        /*039c*/ 	.short	0x010a
        /*039e*/ 	.byte	0x3f
	.zero		1


	//   ....[51]....
        /*03a0*/ 	.word	0x0000bb90
        /*03a4*/ 	.word	0x00000006
        /*03a8*/ 	.word	0x00000000
        /*03ac*/ 	.short	0x010a
        /*03ae*/ 	.byte	0x3f
	.zero		1


	//----- nvinfo : EIATTR_NUM_MBARRIERS
	.align		4
.L_28:
        /*03b0*/ 	.byte	0x03, 0x38
        /*03b2*/ 	.short	0x0016


	//----- nvinfo : EIATTR_EXIT_INSTR_OFFSETS
	.align		4
        /*03b4*/ 	.byte	0x04, 0x1c
        /*03b6*/ 	.short	(.L_30 - .L_29)


	//   ....[0]....
.L_29:
        /*03b8*/ 	.word	0x000006f0


	//   ....[1]....
        /*03bc*/ 	.word	0x00001000


	//   ....[2]....
        /*03c0*/ 	.word	0x00009d30


	//   ....[3]....
        /*03c4*/ 	.word	0x0000a360


	//   ....[4]....
        /*03c8*/ 	.word	0x0000b6e0


	//----- nvinfo : EIATTR_MAX_THREADS
	.align		4
.L_30:
        /*03cc*/ 	.byte	0x04, 0x05
        /*03ce*/ 	.short	(.L_32 - .L_31)
.L_31:
        /*03d0*/ 	.word	0x00000180
        /*03d4*/ 	.word	0x00000001
        /*03d8*/ 	.word	0x00000001


	//----- nvinfo : EIATTR_CRS_STACK_SIZE
	.align		4
.L_32:
        /*03dc*/ 	.byte	0x04, 0x1e
        /*03de*/ 	.short	(.L_34 - .L_33)
.L_33:
        /*03e0*/ 	.word	0x00000000


	//----- nvinfo : EIATTR_CBANK_PARAM_SIZE
	.align		4
.L_34:
        /*03e4*/ 	.byte	0x03, 0x19
        /*03e6*/ 	.short	0x0470


	//----- nvinfo : EIATTR_PARAM_CBANK
	.align		4
        /*03e8*/ 	.byte	0x04, 0x0a
        /*03ea*/ 	.short	(.L_36 - .L_35)
	.align		4
.L_35:
        /*03ec*/ 	.word	index@(.nv.constant0._ZN7cutlass13device_kernelINS_4gemm6kernel13GemmUniversalIN4cute5tupleIJiiiiEEENS1_10collective13CollectiveMmaINS1_37MainloopSm90TmaGmmaWarpSpecializedFP8ILi10ENS5_IJNS4_1CILi1EEESB_SB_EEENS1_35KernelTmaWarpSpecializedCooperativeEEENS5_IJNSA_ILi256EEENSA_ILi80EEENSA_ILi64EEEEEENS_12float_e4m3_tENS5_IJlSB_lEEESJ_SK_NS4_8TiledMMAINS4_8MMA_AtomIJNS4_4SM904GMMA30MMA_64x16x32_F32E4M3E4M3_SS_TNILNSO_7ScaleInE1ELSQ_1EEEEEENS4_6LayoutINS5_IJNSA_ILi2EEESB_SB_EEENS5_IJSB_NSA_ILi0EEESW_EEEEENS5_IJNS4_10UnderscoreESZ_SZ_EEEEENS4_13SM90_TMA_LOADENS4_14ComposedLayoutINS4_7SwizzleILi2ELi4ELi3EEENS4_18smem_ptr_flag_bitsILi8EEENST_INS5_IJNSA_ILi8EEESH_EEENS5_IJSH_SB_EEEEEEEvNS4_8identityES12_S1C_vS1D_EENS_8epilogue10collective6detail29Sm90TmaWarpSpecializedAdapterINS1G_15DefaultEpilogueISJ_SK_SK_NS1F_6thread17LinearCombinationISJ_Li1EffLNS1K_9ScaleType4KindE0ELNS_15FloatRoundStyleE2ESJ_EENS1_15EpilogueDefaultEEEEEvvEEEEvNT_6ParamsE)
        /*03f0*/ 	.short	0x0210
        /*03f2*/ 	.short	0x0470


	//----- nvinfo : EIATTR_SW_WAR
	.align		4
.L_36:
        /*03f4*/ 	.byte	0x04, 0x36
        /*03f6*/ 	.short	(.L_38 - .L_37)
.L_37:
        /*03f8*/ 	.word	0x00000008
.L_38:


//--------------------- .nv.callgraph             --------------------------
	.section	.nv.callgraph,"",@"SHT_CUDA_CALLGRAPH"
	.align	4
	.sectionentsize	8
	.align		4
        /*0000*/ 	.word	0x00000000
	.align		4
        /*0004*/ 	.word	0xffffffff
	.align		4
        /*0008*/ 	.word	0x00000000
	.align		4
        /*000c*/ 	.word	0xfffffffe
	.align		4
        /*0010*/ 	.word	0x00000000
	.align		4
        /*0014*/ 	.word	0xfffffffd
	.align		4
        /*0018*/ 	.word	0x00000000
	.align		4
        /*001c*/ 	.word	0xfffffffc


//--------------------- .nv.constant4             --------------------------
	.section	.nv.constant4,"a",@progbits
	.align	8
	.align		8
.nv.constant4:
        /*0000*/ 	.dword	_ZN40_INTERNAL_57744249_4_k_cu_9e355193_106314cuda3std3__45__cpo5beginE
	.align		8
        /*0008*/ 	.dword	_ZN40_INTERNAL_57744249_4_k_cu_9e355193_106314cuda3std3__45__cpo3endE
	.align		8
        /*0010*/ 	.dword	_ZN40_INTERNAL_57744249_4_k_cu_9e355193_106314cuda3std3__45__cpo6cbeginE
	.align		8
        /*0018*/ 	.dword	_ZN40_INTERNAL_57744249_4_k_cu_9e355193_106314cuda3std3__45__cpo4cendE
	.align		8
        /*0020*/ 	.dword	_ZN40_INTERNAL_57744249_4_k_cu_9e355193_106314cuda3std3__442_GLOBAL__N__57744249_4_k_cu_9e355193_106316ignoreE
	.align		8
        /*0028*/ 	.dword	_ZN40_INTERNAL_57744249_4_k_cu_9e355193_106314cuda3std3__419piecewise_constructE
	.align		8
        /*0030*/ 	.dword	_ZN40_INTERNAL_57744249_4_k_cu_9e355193_106314cuda3std3__48in_placeE
	.align		8
        /*0038*/ 	.dword	_ZN40_INTERNAL_57744249_4_k_cu_9e355193_106314cuda3std6ranges3__45__cpo4swapE
	.align		8
        /*0040*/ 	.dword	_ZN40_INTERNAL_57744249_4_k_cu_9e355193_106314cuda3std6ranges3__45__cpo9iter_moveE
	.align		8
        /*0048*/ 	.dword	_ZN40_INTERNAL_57744249_4_k_cu_9e355193_106314cute7productE
	.align		8
        /*0050*/ 	.dword	_ZN40_INTERNAL_57744249_4_k_cu_9e355193_106314cute1_E


//--------------------- .text._ZN7cutlass13device_kernelINS_4gemm6kernel13GemmUniversalIN4cute5tupleIJiiiiEEENS1_10collective13CollectiveMmaINS1_37MainloopSm90TmaGmmaWarpSpecializedFP8ILi10ENS5_IJNS4_1CILi1EEESB_SB_EEENS1_35KernelTmaWarpSpecializedCooperativeEEENS5_IJNSA_ILi256EEENSA_ILi80EEENSA_ILi64EEEEEENS_12float_e4m3_tENS5_IJlSB_lEEESJ_SK_NS4_8TiledMMAINS4_8MMA_AtomIJNS4_4SM904GMMA30MMA_64x16x32_F32E4M3E4M3_SS_TNILNSO_7ScaleInE1ELSQ_1EEEEEENS4_6LayoutINS5_IJNSA_ILi2EEESB_SB_EEENS5_IJSB_NSA_ILi0EEESW_EEEEENS5_IJNS4_10UnderscoreESZ_SZ_EEEEENS4_13SM90_TMA_LOADENS4_14ComposedLayoutINS4_7SwizzleILi2ELi4ELi3EEENS4_18smem_ptr_flag_bitsILi8EEENST_INS5_IJNSA_ILi8EEESH_EEENS5_IJSH_SB_EEEEEEEvNS4_8identityES12_S1C_vS1D_EENS_8epilogue10collective6detail29Sm90TmaWarpSpecializedAdapterINS1G_15DefaultEpilogueISJ_SK_SK_NS1F_6thread17LinearCombinationISJ_Li1EffLNS1K_9ScaleType4KindE0ELNS_15FloatRoundStyleE2ESJ_EENS1_15EpilogueDefaultEEEEEvvEEEEvNT_6ParamsE --------------------------
	.section	.text._ZN7cutlass13device_kernelINS_4gemm6kernel13GemmUniversalIN4cute5tupleIJiiiiEEENS1_10collective13CollectiveMmaINS1_37MainloopSm90TmaGmmaWarpSpecializedFP8ILi10ENS5_IJNS4_1CILi1EEESB_SB_EEENS1_35KernelTmaWarpSpecializedCooperativeEEENS5_IJNSA_ILi256EEENSA_ILi80EEENSA_ILi64EEEEEENS_12float_e4m3_tENS5_IJlSB_lEEESJ_SK_NS4_8TiledMMAINS4_8MMA_AtomIJNS4_4SM904GMMA30MMA_64x16x32_F32E4M3E4M3_SS_TNILNSO_7ScaleInE1ELSQ_1EEEEEENS4_6LayoutINS5_IJNSA_ILi2EEESB_SB_EEENS5_IJSB_NSA_ILi0EEESW_EEEEENS5_IJNS4_10UnderscoreESZ_SZ_EEEEENS4_13SM90_TMA_LOADENS4_14ComposedLayoutINS4_7SwizzleILi2ELi4ELi3EEENS4_18smem_ptr_flag_bitsILi8EEENST_INS5_IJNSA_ILi8EEESH_EEENS5_IJSH_SB_EEEEEEEvNS4_8identityES12_S1C_vS1D_EENS_8epilogue10collective6detail29Sm90TmaWarpSpecializedAdapterINS1G_15DefaultEpilogueISJ_SK_SK_NS1F_6thread17LinearCombinationISJ_Li1EffLNS1K_9ScaleType4KindE0ELNS_15FloatRoundStyleE2ESJ_EENS1_15EpilogueDefaultEEEEEvvEEEEvNT_6ParamsE,"ax",@progbits
	.align	128
.text._ZN7cutlass13device_kernelINS_4gemm6kernel13GemmUniversalIN4cute5tupleIJiiiiEEENS1_10collective13CollectiveMmaINS1_37MainloopSm90TmaGmmaWarpSpecializedFP8ILi10ENS5_IJNS4_1CILi1EEESB_SB_EEENS1_35KernelTmaWarpSpecializedCooperativeEEENS5_IJNSA_ILi256EEENSA_ILi80EEENSA_ILi64EEEEEENS_12float_e4m3_tENS5_IJlSB_lEEESJ_SK_NS4_8TiledMMAINS4_8MMA_AtomIJNS4_4SM904GMMA30MMA_64x16x32_F32E4M3E4M3_SS_TNILNSO_7ScaleInE1ELSQ_1EEEEEENS4_6LayoutINS5_IJNSA_ILi2EEESB_SB_EEENS5_IJSB_NSA_ILi0EEESW_EEEEENS5_IJNS4_10UnderscoreESZ_SZ_EEEEENS4_13SM90_TMA_LOADENS4_14ComposedLayoutINS4_7SwizzleILi2ELi4ELi3EEENS4_18smem_ptr_flag_bitsILi8EEENST_INS5_IJNSA_ILi8EEESH_EEENS5_IJSH_SB_EEEEEEEvNS4_8identityES12_S1C_vS1D_EENS_8epilogue10collective6detail29Sm90TmaWarpSpecializedAdapterINS1G_15DefaultEpilogueISJ_SK_SK_NS1F_6thread17LinearCombinationISJ_Li1EffLNS1K_9ScaleType4KindE0ELNS_15FloatRoundStyleE2ESJ_EENS1_15EpilogueDefaultEEEEEvvEEEEvNT_6ParamsE:
        .type           _ZN7cutlass13device_kernelINS_4gemm6kernel13GemmUniversalIN4cute5tupleIJiiiiEEENS1_10collective13CollectiveMmaINS1_37MainloopSm90TmaGmmaWarpSpecializedFP8ILi10ENS5_IJNS4_1CILi1EEESB_SB_EEENS1_35KernelTmaWarpSpecializedCooperativeEEENS5_IJNSA_ILi256EEENSA_ILi80EEENSA_ILi64EEEEEENS_12float_e4m3_tENS5_IJlSB_lEEESJ_SK_NS4_8TiledMMAINS4_8MMA_AtomIJNS4_4SM904GMMA30MMA_64x16x32_F32E4M3E4M3_SS_TNILNSO_7ScaleInE1ELSQ_1EEEEEENS4_6LayoutINS5_IJNSA_ILi2EEESB_SB_EEENS5_IJSB_NSA_ILi0EEESW_EEEEENS5_IJNS4_10UnderscoreESZ_SZ_EEEEENS4_13SM90_TMA_LOADENS4_14ComposedLayoutINS4_7SwizzleILi2ELi4ELi3EEENS4_18smem_ptr_flag_bitsILi8EEENST_INS5_IJNSA_ILi8EEESH_EEENS5_IJSH_SB_EEEEEEEvNS4_8identityES12_S1C_vS1D_EENS_8epilogue10collective6detail29Sm90TmaWarpSpecializedAdapterINS1G_15DefaultEpilogueISJ_SK_SK_NS1F_6thread17LinearCombinationISJ_Li1EffLNS1K_9ScaleType4KindE0ELNS_15FloatRoundStyleE2ESJ_EENS1_15EpilogueDefaultEEEEEvvEEEEvNT_6ParamsE,@function
        .size           _ZN7cutlass13device_kernelINS_4gemm6kernel13GemmUniversalIN4cute5tupleIJiiiiEEENS1_10collective13CollectiveMmaINS1_37MainloopSm90TmaGmmaWarpSpecializedFP8ILi10ENS5_IJNS4_1CILi1EEESB_SB_EEENS1_35KernelTmaWarpSpecializedCooperativeEEENS5_IJNSA_ILi256EEENSA_ILi80EEENSA_ILi64EEEEEENS_12float_e4m3_tENS5_IJlSB_lEEESJ_SK_NS4_8TiledMMAINS4_8MMA_AtomIJNS4_4SM904GMMA30MMA_64x16x32_F32E4M3E4M3_SS_TNILNSO_7ScaleInE1ELSQ_1EEEEEENS4_6LayoutINS5_IJNSA_ILi2EEESB_SB_EEENS5_IJSB_NSA_ILi0EEESW_EEEEENS5_IJNS4_10UnderscoreESZ_SZ_EEEEENS4_13SM90_TMA_LOADENS4_14ComposedLayoutINS4_7SwizzleILi2ELi4ELi3EEENS4_18smem_ptr_flag_bitsILi8EEENST_INS5_IJNSA_ILi8EEESH_EEENS5_IJSH_SB_EEEEEEEvNS4_8identityES12_S1C_vS1D_EENS_8epilogue10collective6detail29Sm90TmaWarpSpecializedAdapterINS1G_15DefaultEpilogueISJ_SK_SK_NS1F_6thread17LinearCombinationISJ_Li1EffLNS1K_9ScaleType4KindE0ELNS_15FloatRoundStyleE2ESJ_EENS1_15EpilogueDefaultEEEEEvvEEEEvNT_6ParamsE,(.L_x_246 - _ZN7cutlass13device_kernelINS_4gemm6kernel13GemmUniversalIN4cute5tupleIJiiiiEEENS1_10collective13CollectiveMmaINS1_37MainloopSm90TmaGmmaWarpSpecializedFP8ILi10ENS5_IJNS4_1CILi1EEESB_SB_EEENS1_35KernelTmaWarpSpecializedCooperativeEEENS5_IJNSA_ILi256EEENSA_ILi80EEENSA_ILi64EEEEEENS_12float_e4m3_tENS5_IJlSB_lEEESJ_SK_NS4_8TiledMMAINS4_8MMA_AtomIJNS4_4SM904GMMA30MMA_64x16x32_F32E4M3E4M3_SS_TNILNSO_7ScaleInE1ELSQ_1EEEEEENS4_6LayoutINS5_IJNSA_ILi2EEESB_SB_EEENS5_IJSB_NSA_ILi0EEESW_EEEEENS5_IJNS4_10UnderscoreESZ_SZ_EEEEENS4_13SM90_TMA_LOADENS4_14ComposedLayoutINS4_7SwizzleILi2ELi4ELi3EEENS4_18smem_ptr_flag_bitsILi8EEENST_INS5_IJNSA_ILi8EEESH_EEENS5_IJSH_SB_EEEEEEEvNS4_8identityES12_S1C_vS1D_EENS_8epilogue10collective6detail29Sm90TmaWarpSpecializedAdapterINS1G_15DefaultEpilogueISJ_SK_SK_NS1F_6thread17LinearCombinationISJ_Li1EffLNS1K_9ScaleType4KindE0ELNS_15FloatRoundStyleE2ESJ_EENS1_15EpilogueDefaultEEEEEvvEEEEvNT_6ParamsE)
        .other          _ZN7cutlass13device_kernelINS_4gemm6kernel13GemmUniversalIN4cute5tupleIJiiiiEEENS1_10collective13CollectiveMmaINS1_37MainloopSm90TmaGmmaWarpSpecializedFP8ILi10ENS5_IJNS4_1CILi1EEESB_SB_EEENS1_35KernelTmaWarpSpecializedCooperativeEEENS5_IJNSA_ILi256EEENSA_ILi80EEENSA_ILi64EEEEEENS_12float_e4m3_tENS5_IJlSB_lEEESJ_SK_NS4_8TiledMMAINS4_8MMA_AtomIJNS4_4SM904GMMA30MMA_64x16x32_F32E4M3E4M3_SS_TNILNSO_7ScaleInE1ELSQ_1EEEEEENS4_6LayoutINS5_IJNSA_ILi2EEESB_SB_EEENS5_IJSB_NSA_ILi0EEESW_EEEEENS5_IJNS4_10UnderscoreESZ_SZ_EEEEENS4_13SM90_TMA_LOADENS4_14ComposedLayoutINS4_7SwizzleILi2ELi4ELi3EEENS4_18smem_ptr_flag_bitsILi8EEENST_INS5_IJNSA_ILi8EEESH_EEENS5_IJSH_SB_EEEEEEEvNS4_8identityES12_S1C_vS1D_EENS_8epilogue10collective6detail29Sm90TmaWarpSpecializedAdapterINS1G_15DefaultEpilogueISJ_SK_SK_NS1F_6thread17LinearCombinationISJ_Li1EffLNS1K_9ScaleType4KindE0ELNS_15FloatRoundStyleE2ESJ_EENS1_15EpilogueDefaultEEEEEvvEEEEvNT_6ParamsE,@"STO_CUDA_ENTRY STV_DEFAULT"
_ZN7cutlass13device_kernelINS_4gemm6kernel13GemmUniversalIN4cute5tupleIJiiiiEEENS1_10collective13CollectiveMmaINS1_37MainloopSm90TmaGmmaWarpSpecializedFP8ILi10ENS5_IJNS4_1CILi1EEESB_SB_EEENS1_35KernelTmaWarpSpecializedCooperativeEEENS5_IJNSA_ILi256EEENSA_ILi80EEENSA_ILi64EEEEEENS_12float_e4m3_tENS5_IJlSB_lEEESJ_SK_NS4_8TiledMMAINS4_8MMA_AtomIJNS4_4SM904GMMA30MMA_64x16x32_F32E4M3E4M3_SS_TNILNSO_7ScaleInE1ELSQ_1EEEEEENS4_6LayoutINS5_IJNSA_ILi2EEESB_SB_EEENS5_IJSB_NSA_ILi0EEESW_EEEEENS5_IJNS4_10UnderscoreESZ_SZ_EEEEENS4_13SM90_TMA_LOADENS4_14ComposedLayoutINS4_7SwizzleILi2ELi4ELi3EEENS4_18smem_ptr_flag_bitsILi8EEENST_INS5_IJNSA_ILi8EEESH_EEENS5_IJSH_SB_EEEEEEEvNS4_8identityES12_S1C_vS1D_EENS_8epilogue10collective6detail29Sm90TmaWarpSpecializedAdapterINS1G_15DefaultEpilogueISJ_SK_SK_NS1F_6thread17LinearCombinationISJ_Li1EffLNS1K_9ScaleType4KindE0ELNS_15FloatRoundStyleE2ESJ_EENS1_15EpilogueDefaultEEEEEvvEEEEvNT_6ParamsE:
[----:B------:R-:W-:Y:S01]  /*0000*/  LDC R1, c[0x0][0x28] ;  /* 0x00000a00ff017b82 */ /* 0x000fe20000000800 */
[----:B------:R-:W0:Y:S01]  /*0010*/  S2R R0, SR_TID.X ;  /* 0x0000000000007919 */ /* 0x000e220000002100 */
[----:B------:R-:W-:Y:S01]  /*0020*/  ELECT P0, URZ, PT ;  /* 0x00000000003f782f */ /* 0x000fe20003800000 */
[----:B------:R-:W-:Y:S01]  /*0030*/  BSSY B0, `(.L_x_0) ;  /* 0x0000015000007945 */ /* 0x000fe20003800000 */
[--C-:B0-----:R-:W-:Y:S02]  /*0040*/  SHF.R.U32.HI R2, RZ, 0x5, R0.reuse ;  /* 0x00000005ff027819 */ /* 0x101fe40000011600 */
[----:B------:R-:W-:-:S03]  /*0050*/  SHF.R.U32.HI R3, RZ, 0x7, R0 ;  /* 0x00000007ff037819 */ /* 0x000fc60000011600 */
[----:B------:R-:W0:Y:S04]  /*0060*/  SHFL.IDX PT, R4, R2, RZ, 0x1f ;  /* 0x00001fff02047589 */ /* 0x000e2800000e0000 */
[----:B------:R-:W1:Y:S01]  /*0070*/  SHFL.IDX PT, R3, R3, RZ, 0x1f ;  /* 0x00001fff03037589 */ /* 0x000e6200000e0000 */
[----:B0-----:R-:W-:Y:S02]  /*0080*/  R2UR UR4, R4 ;  /* 0x00000000040472ca */ /* 0x001fe400000e0000 */
[----:B-1----:R-:W-:-:S11]  /*0090*/  R2UR UR8, R3 ;  /* 0x00000000030872ca */ /* 0x002fd600000e0000 */
[----:B------:R-:W-:Y:S02]  /*00a0*/  USHF.R.S32.HI UR5, URZ, 0x1f, UR4 ;  /* 0x0000001f3f057899 */ /* 0x000fe40008011404 */
[----:B------:R-:W-:Y:S02]  /*00b0*/  ISETP.NE.OR P0, PT, RZ, UR4, !P0 ;  /* 0x00000004ff007c0c */ /* 0x000fe4000c705670 */
[----:B------:R-:W-:-:S04]  /*00c0*/  ULEA.HI UR5, UR5, UR4, URZ, 0x2 ;  /* 0x0000000405057291 */ /* 0x000fc8000f8f103f */
[----:B------:R-:W-:-:S04]  /*00d0*/  ULOP3.LUT UR5, UR5, 0xfffffffc, URZ, 0xc0, !UPT ;  /* 0xfffffffc05057892 */ /* 0x000fc8000f8ec03f */
[----:B------:R-:W-:-:S03]  /*00e0*/  UIADD3 UR6, UR4, -UR5, URZ ;  /* 0x8000000504067290 */ /* 0x000fc6000fffe03f */
[----:B------:R-:W-:Y:S09]  /*00f0*/  @P0 BRA `(.L_x_1) ;  /* 0x0000000000200947 */ /* 0x000ff20003800000 */
[----:B------:R-:W-:Y:S02]  /*0100*/  ULDC.64 UR4, c[0x0][0x198] ;  /* 0x0000660000047ab9 */ /* 0x000fe40000000a00 */
[----:B------:R-:W-:Y:S02]  /*0110*/  UIADD3 UR10, UP0, UR4, 0xf0, URZ ;  /* 0x000000f0040a7890 */ /* 0x000fe4000ff1e03f */
[----:B------:R-:W-:Y:S02]  /*0120*/  UIADD3 UR4, UP1, UR4, 0x1f0, URZ ;  /* 0x000001f004047890 */ /* 0x000fe4000ff3e03f */
[----:B------:R-:W-:Y:S02]  /*0130*/  UIADD3.X UR11, URZ, UR5, URZ, UP0, !UPT ;  /* 0x000000053f0b7290 */ /* 0x000fe400087fe43f */
[----:B------:R-:W-:-:S07]  /*0140*/  UIADD3.X UR5, URZ, UR5, URZ, UP1, !UPT ;  /* 0x000000053f057290 */ /* 0x000fce0008ffe43f */
[----:B------:R0:W-:Y:S02]  /*0150*/  UTMACCTL.PF [UR10] ;  /* 0x000000000a0079b9 */ /* 0x0001e40008040000 */
[----:B------:R0:W-:Y:S02]  /*0160*/  UTMACCTL.PF [UR4] ;  /* 0x00000000040079b9 */ /* 0x0001e40008040000 */
[----:B0-----:R-:W-:Y:S01]  /*0170*/  NOP ;  /* 0x0000000000007918 */ /* 0x001fe20000000000 */
.L_x_1:
[----:B------:R-:W-:Y:S05]  /*0180*/  BSYNC B0 ;  /* 0x0000000000007941 */ /* 0x000fea0003800000 */
.L_x_0:
[----:B------:R-:W0:Y:S01]  /*0190*/  SHFL.IDX PT, R3, R2, RZ, 0x1f ;  /* 0x00001fff02037589 */ /* 0x000e2200000e0000 */
[----:B------:R-:W-:Y:S01]  /*01a0*/  UISETP.NE.AND UP0, UPT, UR6, 0x3, UPT ;  /* 0x000000030600788c */ /* 0x000fe2000bf05270 */
[----:B------:R-:W-:Y:S01]  /*01b0*/  ISETP.NE.AND P1, PT, RZ, UR8, PT ;  /* 0x00000008ff007c0c */ /* 0x000fe2000bf25270 */
[----:B------:R-:W-:Y:S02]  /*01c0*/  UIADD3 UR11, UR8, -0x1, URZ ;  /* 0xffffffff080b7890 */ /* 0x000fe4000fffe03f */
[----:B------:R-:W-:Y:S02]  /*01d0*/  UISETP.EQ.OR UP0, UPT, UR6, URZ, !UP0 ;  /* 0x0000003f0600728c */ /* 0x000fe4000c702670 */
[----:B------:R-:W-:Y:S02]  /*01e0*/  UISETP.GE.U32.AND UP1, UPT, UR11, 0x2, UPT ;  /* 0x000000020b00788c */ /* 0x000fe4000bf26070 */
[----:B------:R-:W-:-:S04]  /*01f0*/  UISETP.EQ.AND UP0, UPT, UR8, URZ, UP0 ;  /* 0x0000003f0800728c */ /* 0x000fc80008702270 */
[----:B------:R-:W-:-:S04]  /*0200*/  USEL UR7, URZ, 0x1, !UP0 ;  /* 0x000000013f077887 */ /* 0x000fc8000c000000 */
[----:B------:R-:W-:Y:S01]  /*0210*/  USEL UR7, UR7, 0x2, UP1 ;  /* 0x0000000207077887 */ /* 0x000fe20008800000 */
[----:B0-----:R-:W-:-:S13]  /*0220*/  ISETP.NE.AND P0, PT, R3, RZ, PT ;  /* 0x000000ff0300720c */ /* 0x001fda0003f05270 */
[----:B------:R-:W-:Y:S05]  /*0230*/  @P0 BRA `(.L_x_2) ;  /* 0x0000000000940947 */ /* 0x000fea0003800000 */
[----:B------:R-:W-:Y:S01]  /*0240*/  ELECT P0, URZ, PT ;  /* 0x00000000003f782f */ /* 0x000fe20003800000 */
[----:B------:R-:W-:-:S12]  /*0250*/  BSSY B0, `(.L_x_2) ;  /* 0x0000023000007945 */ /* 0x000fd80003800000 */
[----:B------:R-:W-:Y:S05]  /*0260*/  @!P0 BRA `(.L_x_3) ;  /* 0x0000000000848947 */ /* 0x000fea0003800000 */
[----:B------:R-:W0:Y:S01]  /*0270*/  S2UR UR10, SR_CgaCtaId ;  /* 0x00000000000a79c3 */ /* 0x000e220000008800 */
[----:B------:R-:W-:Y:S01]  /*0280*/  UMOV UR4, 0x400 ;  /* 0x0000040000047882 */ /* 0x000fe20000000000 */
[----:B------:R-:W-:Y:S01]  /*0290*/  UMOV UR5, 0x1 ;  /* 0x0000000100057882 */ /* 0x000fe20000000000 */
[----:B------:R-:W-:Y:S02]  /*02a0*/  UMOV UR8, 0x100 ;  /* 0x0000010000087882 */ /* 0x000fe40000000000 */
[----:B------:R-:W-:-:S04]  /*02b0*/  UIADD3 UR8, -UR8, 0x100000, URZ ;  /* 0x0010000008087890 */ /* 0x000fc8000fffe13f */
[----:B------:R-:W-:Y:S02]  /*02c0*/  USHF.L.U32 UR9, UR8, 0xb, URZ ;  /* 0x0000000b08097899 */ /* 0x000fe4000800063f */
[----:B------:R-:W-:Y:S02]  /*02d0*/  USHF.L.U32 UR8, UR8, 0x1, URZ ;  /* 0x0000000108087899 */ /* 0x000fe4000800063f */
[----:B0-----:R-:W-:Y:S02]  /*02e0*/  ULEA UR10, UR10, UR4, 0x18 ;  /* 0x000000040a0a7291 */ /* 0x001fe4000f8ec03f */
[----:B------:R-:W-:-:S04]  /*02f0*/  UIADD3 UR4, -UR5, 0x100000, URZ ;  /* 0x0010000005047890 */ /* 0x000fc8000fffe13f */
[----:B------:R-:W-:Y:S02]  /*0300*/  USHF.L.U32 UR5, UR4, 0xb, URZ ;  /* 0x0000000b04057899 */ /* 0x000fe4000800063f */
[----:B------:R-:W-:Y:S01]  /*0310*/  USHF.L.U32 UR4, UR4, 0x1, URZ ;  /* 0x0000000104047899 */ /* 0x000fe2000800063f */
[----:B------:R-:W0:Y:S11]  /*0320*/  FENCE.VIEW.ASYNC.S ;  /* 0x00000000000073c6 */ /* 0x000e360000000000 */
[----:B0-----:R0:W1:Y:S01]  /*0330*/  SYNCS.EXCH.64 URZ, [UR10], UR4 ;  /* 0x000000040a3f75b2 */ /* 0x0010620008000100 */
[----:B------:R0:W2:Y:S01]  /*0340*/  SYNCS.EXCH.64 URZ, [UR10+0x50], UR8 ;  /* 0x000050080a3f75b2 */ /* 0x0000a20008000100 */
[----:B------:R0:W3:Y:S01]  /*0350*/  SYNCS.EXCH.64 URZ, [UR10+0x8], UR4 ;  /* 0x000008040a3f75b2 */ /* 0x0000e20008000100 */
[----:B------:R0:W4:Y:S01]  /*0360*/  SYNCS.EXCH.64 URZ, [UR10+0x58], UR8 ;  /* 0x000058080a3f75b2 */ /* 0x0001220008000100 */
[----:B------:R0:W0:Y:S01]  /*0370*/  SYNCS.EXCH.64 URZ, [UR10+0x10], UR4 ;  /* 0x000010040a3f75b2 */ /* 0x0000220008000100 */
        /* <DEDUP_REMOVED lines=15> */
[----:B------:R-:W-:Y:S01]  /*0470*/  NOP ;  /* 0x0000000000007918 */ /* 0x000fe20000000000 */
.L_x_3:
[----:B0-----:R-:W-:Y:S05]  /*0480*/  BSYNC B0 ;  /* 0x0000000000007941 */ /* 0x001fea0003800000 */
.L_x_2:
[----:B------:R-:W0:Y:S01]  /*0490*/  SHFL.IDX PT, R2, R2, RZ, 0x1f ;  /* 0x00001fff02027589 */ /* 0x000e2200000e0000 */
[----:B------:R-:W5:Y:S01]  /*04a0*/  LDC R3, c[0x0][0x65c] ;  /* 0x00019700ff037b82 */ /* 0x000f620000000800 */
[----:B------:R-:W-:Y:S01]  /*04b0*/  ELECT P0, URZ, PT ;  /* 0x00000000003f782f */ /* 0x000fe20003800000 */
[----:B------:R-:W-:Y:S01]  /*04c0*/  NOP ;  /* 0x0000000000007918 */ /* 0x000fe20000000000 */
[----:B------:R-:W1:Y:S01]  /*04d0*/  S2R R8, SR_CTAID.Y ;  /* 0x0000000000087919 */ /* 0x000e620000002600 */
[----:B------:R-:W-:Y:S01]  /*04e0*/  UMOV UR4, 0x20 ;  /* 0x0000002000047882 */ /* 0x000fe20000000000 */
[----:B------:R-:W-:Y:S01]  /*04f0*/  NOP ;  /* 0x0000000000007918 */ /* 0x000fe20000000000 */
[----:B------:R-:W2:Y:S01]  /*0500*/  S2R R6, SR_CTAID.X ;  /* 0x0000000000067919 */ /* 0x000ea20000002500 */
[----:B0-----:R-:W-:Y:S02]  /*0510*/  ISETP.NE.OR P0, PT, R2, RZ, !P0 ;  /* 0x000000ff0200720c */ /* 0x001fe40004705670 */
[----:B-----5:R-:W-:-:S11]  /*0520*/  ISETP.NE.AND P4, PT, R3, 0x1, PT ;  /* 0x000000010300780c */ /* 0x020fd60003f85270 */
[----:B------:R-:W-:Y:S01]  /*0530*/  VOTEU.ALL UP0, P0 ;  /* 0x00000000003f7886 */ /* 0x000fe20000000000 */
[----:B------:R-:W-:Y:S01]  /*0540*/  VOTEU.ALL UP1, P0 ;  /* 0x00000000003f7886 */ /* 0x000fe20000020000 */
[----:B------:R-:W2:Y:S01]  /*0550*/  @P4 LDC R7, c[0x0][0x10] ;  /* 0x00000400ff074b82 */ /* 0x000ea20000000800 */
[----:B-1----:R-:W-:Y:S02]  /*0560*/  @P4 IMAD.MOV.U32 R2, RZ, RZ, R8 ;  /* 0x000000ffff024224 */ /* 0x002fe400078e0008 */
[----:B------:R-:W-:Y:S01]  /*0570*/  @!UP0 UMOV UR8, 0x400 ;  /* 0x0000040000088882 */ /* 0x000fe20000000000 */
[----:B------:R-:W-:-:S04]  /*0580*/  @!UP0 UIADD3 UR4, -UR4, 0x100000, URZ ;  /* 0x0010000004048890 */ /* 0x000fc8000fffe13f */
[----:B------:R-:W-:Y:S02]  /*0590*/  @!UP0 USHF.L.U32 UR5, UR4, 0xb, URZ ;  /* 0x0000000b04058899 */ /* 0x000fe4000800063f */
[----:B------:R-:W-:Y:S01]  /*05a0*/  @!UP0 USHF.L.U32 UR4, UR4, 0x1, URZ ;  /* 0x0000000104048899 */ /* 0x000fe2000800063f */
[----:B------:R-:W-:Y:S02]  /*05b0*/  @P4 IMAD.MOV.U32 R3, RZ, RZ, RZ ;  /* 0x000000ffff034224 */ /* 0x000fe400078e00ff */
[----:B------:R-:W-:Y:S01]  /*05c0*/  @P4 IMAD.MOV.U32 R9, RZ, RZ, RZ ;  /* 0x000000ffff094224 */ /* 0x000fe200078e00ff */
[----:B------:R-:W0:Y:S08]  /*05d0*/  @!UP0 S2UR UR9, SR_CgaCtaId ;  /* 0x00000000000989c3 */ /* 0x000e300000008800 */
[----:B------:R-:W1:Y:S01]  /*05e0*/  @!P4 LDC R5, c[0x0][0xc] ;  /* 0x00000300ff05cb82 */ /* 0x000e620000000800 */
[----:B--2---:R-:W-:-:S04]  /*05f0*/  @P4 IMAD.WIDE.U32 R2, R6, R7, R2 ;  /* 0x0000000706024225 */ /* 0x004fc800078e0002 */
[----:B------:R-:W-:Y:S02]  /*0600*/  IMAD.MOV.U32 R7, RZ, RZ, RZ ;  /* 0x000000ffff077224 */ /* 0x000fe400078e00ff */
[----:B------:R-:W-:Y:S01]  /*0610*/  @P4 IMAD.IADD R3, R3, 0x1, R9 ;  /* 0x0000000103034824 */ /* 0x000fe200078e0209 */
[----:B0-----:R-:W-:Y:S01]  /*0620*/  @!UP0 ULEA UR8, UR9, UR8, 0x18 ;  /* 0x0000000809088291 */ /* 0x001fe2000f8ec03f */
[----:B------:R-:W-:Y:S01]  /*0630*/  VOTEU.ALL UP0, P0 ;  /* 0x00000000003f7886 */ /* 0x000fe20000000000 */
[----:B-1----:R-:W-:Y:S01]  /*0640*/  @!P4 IMAD.WIDE.U32 R4, R5, R8, R6 ;  /* 0x000000080504c225 */ /* 0x002fe200078e0006 */
[----:B------:R-:W0:Y:S09]  /*0650*/  FENCE.VIEW.ASYNC.S ;  /* 0x00000000000073c6 */ /* 0x000e320000000000 */
[----:B0-----:R0:W3:Y:S01]  /*0660*/  @!UP0 SYNCS.EXCH.64 URZ, [UR8+0xb0], UR4 ;  /* 0x0000b004083f85b2 */ /* 0x0010e20008000100 */
[----:B------:R-:W-:-:S02]  /*0670*/  @!P4 IMAD.MOV.U32 R2, RZ, RZ, R4 ;  /* 0x000000ffff02c224 */ /* 0x000fc400078e0004 */
[----:B------:R-:W-:Y:S01]  /*0680*/  @!P4 IMAD.MOV.U32 R3, RZ, RZ, R5 ;  /* 0x000000ffff03c224 */ /* 0x000fe200078e0005 */
[----:B------:R0:W3:Y:S01]  /*0690*/  @!UP1 SYNCS.EXCH.64 URZ, [UR8+0xb8], UR4 ;  /* 0x0000b804083f95b2 */ /* 0x0000e20008000100 */
[----:B------:R-:W-:Y:S01]  /*06a0*/  NOP ;  /* 0x0000000000007918 */ /* 0x000fe20000000000 */
[----:B---34-:R-:W-:Y:S06]  /*06b0*/  BAR.SYNC.DEFER_BLOCKING 0x0 ;  /* 0x0000000000007b1d */ /* 0x018fec0000010000 */
[----:B------:R-:W-:Y:S05]  /*06c0*/  @!P1 BRA `(.L_x_4) ;  /* 0x00000094009c9947 */ /* 0x000fea0003800000 */
[----:B------:R-:W-:-:S06]  /*06d0*/  UISETP.GT.U32.AND UP0, UPT, UR11, 0x1, UPT ;  /* 0x000000010b00788c */ /* 0x000fcc000bf04070 */
[----:B------:R-:W-:-:S13]  /*06e0*/  PLOP3.LUT P0, PT, PT, PT, UP0, 0x80, 0x0 ;  /* 0x000000000000781c */ /* 0x000fda0003f0f008 */
[----:B0-----:R-:W-:Y:S05]  /*06f0*/  @P0 EXIT ;  /* 0x000000000000094d */ /* 0x001fea0003800000 */
[----:B------:R-:W-:Y:S01]  /*0700*/  ULDC.64 UR4, c[0x0][0x650] ;  /* 0x0001940000047ab9 */ /* 0x000fe20000000a00 */
[----:B------:R-:W-:Y:S01]  /*0710*/  UMOV UR14, 0xffffffff ;  /* 0xffffffff000e7882 */ /* 0x000fe20000000000 */
[----:B------:R-:W-:Y:S01]  /*0720*/  ISETP.GE.U32.AND P0, PT, R2, UR4, PT ;  /* 0x0000000402007c0c */ /* 0x000fe2000bf06070 */
[----:B------:R-:W-:Y:S01]  /*0730*/  IMAD.MOV.U32 R4, RZ, RZ, -0x1 ;  /* 0xffffffffff047424 */ /* 0x000fe200078e00ff */
[----:B------:R-:W-:Y:S01]  /*0740*/  PRMT R9, RZ, 0x7610, R9 ;  /* 0x00007610ff097816 */ /* 0x000fe20000000009 */
[----:B------:R-:W-:Y:S01]  /*0750*/  IMAD.MOV.U32 R5, RZ, RZ, -0x1 ;  /* 0xffffffffff057424 */ /* 0x000fe200078e00ff */
[----:B------:R-:W-:-:S13]  /*0760*/  ISETP.GE.U32.AND.EX P0, PT, R3, UR5, PT, P0 ;  /* 0x0000000503007c0c */ /* 0x000fda000bf06100 */
[----:B------:R-:W-:Y:S05]  /*0770*/  @P0 BRA `(.L_x_5) ;  /* 0x0000000400600947 */ /* 0x000fea0003800000 */
[----:B------:R-:W0:Y:S01]  /*0780*/  LDC.64 R16, c[0x0][0x628] ;  /* 0x00018a00ff107b82 */ /* 0x000e220000000a00 */
[----:B------:R-:W-:Y:S02]  /*0790*/  IMAD.MOV.U32 R4, RZ, RZ, R2 ;  /* 0x000000ffff047224 */ /* 0x000fe400078e0002 */
[----:B------:R-:W-:-:S05]  /*07a0*/  IMAD.MOV.U32 R5, RZ, RZ, R3 ;  /* 0x000000ffff057224 */ /* 0x000fca00078e0003 */
[----:B------:R-:W1:Y:S08]  /*07b0*/  LDC R14, c[0x0][0x630] ;  /* 0x00018c00ff0e7b82 */ /* 0x000e700000000800 */
[----:B------:R-:W2:Y:S01]  /*07c0*/  LDC.64 R18, c[0x0][0x620] ;  /* 0x00018800ff127b82 */ /* 0x000ea20000000a00 */
[----:B0-----:R-:W-:-:S04]  /*07d0*/  ISETP.NE.U32.AND P0, PT, R16, RZ, PT ;  /* 0x000000ff1000720c */ /* 0x001fc80003f05070 */
[----:B------:R-:W-:-:S13]  /*07e0*/  ISETP.NE.AND.EX P0, PT, R17, RZ, PT, P0 ;  /* 0x000000ff1100720c */ /* 0x000fda0003f05300 */
[----:B-12---:R-:W-:Y:S05]  /*07f0*/  @!P0 BRA `(.L_x_6) ;  /* 0x0000000000288947 */ /* 0x006fea0003800000 */
[----:B------:R-:W0:Y:S02]  /*0800*/  LDC R9, c[0x0][0x634] ;  /* 0x00018d00ff097b82 */ /* 0x000e240000000800 */
[----:B0-----:R-:W-:-:S05]  /*0810*/  IADD3 R9, P0, R2, R9, RZ ;  /* 0x0000000902097210 */ /* 0x001fca0007f1e0ff */
[----:B------:R-:W-:-:S04]  /*0820*/  IMAD.X R15, RZ, RZ, R3, P0 ;  /* 0x000000ffff0f7224 */ /* 0x000fc800000e0603 */
[----:B------:R-:W-:-:S04]  /*0830*/  IMAD.WIDE.U32 R4, R15, R16, RZ ;  /* 0x000000100f047225 */ /* 0x000fc800078e00ff */
[----:B------:R-:W-:-:S04]  /*0840*/  IMAD.WIDE.U32 R10, P0, R9, R17, R4 ;  /* 0x00000011090a7225 */ /* 0x000fc80007800004 */
[----:B------:R-:W-:-:S04]  /*0850*/  IMAD.WIDE.U32 R4, R9, R16, RZ ;  /* 0x0000001009047225 */ /* 0x000fc800078e00ff */
[----:B------:R-:W-:Y:S01]  /*0860*/  IMAD.X R13, RZ, RZ, RZ, P0 ;  /* 0x000000ffff0d7224 */ /* 0x000fe200000e06ff */
[----:B------:R-:W-:Y:S01]  /*0870*/  IADD3 RZ, P0, R5, R10, RZ ;  /* 0x0000000a05ff7210 */ /* 0x000fe20007f1e0ff */
[----:B------:R-:W-:-:S04]  /*0880*/  IMAD.MOV.U32 R12, RZ, RZ, R11 ;  /* 0x000000ffff0c7224 */ /* 0x000fc800078e000b */
[----:B------:R-:W-:-:S08]  /*0890*/  IMAD.WIDE.U32.X R4, R15, R17, R12, P0 ;  /* 0x000000110f047225 */ /* 0x000fd000000e040c */
.L_x_6:
[-CC-:B------:R-:W-:Y:S01]  /*08a0*/  SHF.R.U64 R25, R4, R14.reuse, R5.reuse ;  /* 0x0000000e04197219 */ /* 0x180fe20000001205 */
[----:B------:R-:W0:Y:S01]  /*08b0*/  LDC.64 R20, c[0x0][0x640] ;  /* 0x00019000ff147b82 */ /* 0x000e220000000a00 */
[----:B------:R-:W-:Y:S01]  /*08c0*/  SHF.R.U32.HI R5, RZ, R14, R5 ;  /* 0x0000000eff057219 */ /* 0x000fe20000011605 */
[----:B------:R-:W-:Y:S01]  /*08d0*/  ULDC UR4, c[0x0][0x150] ;  /* 0x0000540000047ab9 */ /* 0x000fe20000000800 */
[----:B------:R-:W-:Y:S02]  /*08e0*/  IADD3 R11, P0, RZ, -R25, RZ ;  /* 0x80000019ff0b7210 */ /* 0x000fe40007f1e0ff */
[----:B------:R-:W-:-:S03]  /*08f0*/  I2FP.F32.U32 R4, R6 ;  /* 0x0000000600047245 */ /* 0x000fc60000201000 */
[----:B------:R-:W1:Y:S01]  /*0900*/  LDC R12, c[0x0][0x618] ;  /* 0x00018600ff0c7b82 */ /* 0x000e620000000800 */
[----:B------:R-:W-:Y:S02]  /*0910*/  IMAD.X R13, RZ, RZ, ~R5, P0 ;  /* 0x000000ffff0d7224 */ /* 0x000fe400000e0e05 */
[----:B------:R-:W-:Y:S01]  /*0920*/  FMUL R7, R4, UR4 ;  /* 0x0000000404077c20 */ /* 0x000fe20008400000 */
[----:B------:R-:W-:Y:S01]  /*0930*/  IMAD.WIDE.U32 R4, R11, R18, R2 ;  /* 0x000000120b047225 */ /* 0x000fe200078e0002 */
[----:B------:R-:W-:-:S03]  /*0940*/  ULDC UR4, c[0x0][0x154] ;  /* 0x0000550000047ab9 */ /* 0x000fc60000000800 */
[----:B------:R-:W-:Y:S01]  /*0950*/  IMAD R10, R13, R18, RZ ;  /* 0x000000120d0a7224 */ /* 0x000fe200078e02ff */
[----:B------:R-:W2:Y:S01]  /*0960*/  LDC R9, c[0x0][0x144] ;  /* 0x00005100ff097b82 */ /* 0x000ea20000000800 */
[----:B------:R-:W3:Y:S02]  /*0970*/  F2I.U32.TRUNC.NTZ R7, R7 ;  /* 0x0000000700077305 */ /* 0x000ee4000020f000 */
[----:B------:R-:W-:-:S04]  /*0980*/  IMAD R11, R11, R19, R10 ;  /* 0x000000130b0b7224 */ /* 0x000fc800078e020a */
[----:B------:R-:W-:Y:S01]  /*0990*/  IMAD.IADD R5, R5, 0x1, R11 ;  /* 0x0000000105057824 */ /* 0x000fe200078e020b */
[----:B------:R-:W4:Y:S01]  /*09a0*/  LDC R14, c[0x0][0x608] ;  /* 0x00018200ff0e7b82 */ /* 0x000f220000000800 */
[----:B0-----:R-:W-:-:S04]  /*09b0*/  ISETP.NE.U32.AND P0, PT, R20, RZ, PT ;  /* 0x000000ff1400720c */ /* 0x001fc80003f05070 */
[----:B------:R-:W-:-:S03]  /*09c0*/  ISETP.NE.AND.EX P0, PT, R21, RZ, PT, P0 ;  /* 0x000000ff1500720c */ /* 0x000fc60003f05300 */
[----:B------:R-:W0:Y:S01]  /*09d0*/  LDC R13, c[0x0][0x658] ;  /* 0x00019600ff0d7b82 */ /* 0x000e220000000800 */
[----:B-1----:R-:W-:Y:S01]  /*09e0*/  SHF.R.U64 R16, R4, R12, R5 ;  /* 0x0000000c04107219 */ /* 0x002fe20000001205 */
[----:B---3--:R-:W-:Y:S01]  /*09f0*/  IMAD.MOV R10, RZ, RZ, -R7 ;  /* 0x000000ffff0a7224 */ /* 0x008fe200078e0a07 */
[----:B------:R-:W-:Y:S02]  /*0a00*/  I2FP.F32.U32 R4, R8 ;  /* 0x0000000800047245 */ /* 0x000fe40000201000 */
[----:B------:R-:W-:Y:S01]  /*0a10*/  SHF.R.U32.HI R7, RZ, R12, R5 ;  /* 0x0000000cff077219 */ /* 0x000fe20000011605 */
[----:B------:R-:W-:Y:S02]  /*0a20*/  IMAD.MOV.U32 R12, RZ, RZ, 0x1 ;  /* 0x00000001ff0c7424 */ /* 0x000fe400078e00ff */
[----:B------:R-:W1:Y:S01]  /*0a30*/  LDC R15, c[0x0][0x148] ;  /* 0x00005200ff0f7b82 */ /* 0x000e620000000800 */
[----:B--2---:R-:W-:Y:S02]  /*0a40*/  IMAD R9, R9, R10, R6 ;  /* 0x0000000a09097224 */ /* 0x004fe400078e0206 */
[----:B------:R-:W-:Y:S01]  /*0a50*/  FMUL R5, R4, UR4 ;  /* 0x0000000404057c20 */ /* 0x000fe20008400000 */
[----:B------:R-:W-:-:S04]  /*0a60*/  IMAD.MOV.U32 R4, RZ, RZ, -0x1 ;  /* 0xffffffffff047424 */ /* 0x000fc800078e00ff */
[----:B------:R-:W2:Y:S01]  /*0a70*/  LDC R19, c[0x0][0x600] ;  /* 0x00018000ff137b82 */ /* 0x000ea20000000800 */
[-CC-:B----4-:R-:W-:Y:S02]  /*0a80*/  SHF.R.U64 R24, R16, R14.reuse, R7.reuse ;  /* 0x0000000e10187219 */ /* 0x190fe40000001207 */
[----:B------:R-:W-:Y:S02]  /*0a90*/  SHF.R.U32.HI R6, RZ, R14, R7 ;  /* 0x0000000eff067219 */ /* 0x000fe40000011607 */
[----:B------:R3:W4:Y:S03]  /*0aa0*/  F2I.U32.TRUNC.NTZ R14, R5 ;  /* 0x00000005000e7305 */ /* 0x000726000020f000 */
[----:B------:R-:W1:Y:S01]  /*0ab0*/  LDC R18, c[0x0][0x648] ;  /* 0x00019200ff127b82 */ /* 0x000e620000000800 */
[-C--:B0-----:R-:W-:Y:S02]  /*0ac0*/  SHF.R.U64 R26, R24, R13.reuse, R6 ;  /* 0x0000000d181a7219 */ /* 0x081fe40000001206 */
[----:B------:R-:W-:-:S02]  /*0ad0*/  SHF.L.U32 R4, R4, R13, RZ ;  /* 0x0000000d04047219 */ /* 0x000fc400000006ff */
[-C--:B------:R-:W-:Y:S02]  /*0ae0*/  SHF.R.U32.HI R6, RZ, R13.reuse, R6 ;  /* 0x0000000dff067219 */ /* 0x080fe40000011606 */
[----:B------:R-:W-:Y:S01]  /*0af0*/  SHF.L.U32 R12, R12, R13, RZ ;  /* 0x0000000d0c0c7219 */ /* 0x000fe200000006ff */
[----:B------:R-:W0:Y:S01]  /*0b00*/  LDC R23, c[0x0][0x638] ;  /* 0x00018e00ff177b82 */ /* 0x000e220000000800 */
[----:B------:R-:W-:Y:S01]  /*0b10*/  LOP3.LUT R13, RZ, R4, RZ, 0x33, !PT ;  /* 0x00000004ff0d7212 */ /* 0x000fe200078e33ff */
[----:B------:R-:W-:Y:S02]  /*0b20*/  IMAD.MOV.U32 R4, RZ, RZ, R26 ;  /* 0x000000ffff047224 */ /* 0x000fe400078e001a */
[----:B---3--:R-:W-:-:S04]  /*0b30*/  IMAD.MOV.U32 R5, RZ, RZ, R6 ;  /* 0x000000ffff057224 */ /* 0x008fc800078e0006 */
[----:B------:R-:W3:Y:S01]  /*0b40*/  LDC R22, c[0x0][0x610] ;  /* 0x00018400ff167b82 */ /* 0x000ee20000000800 */
[----:B----4-:R-:W-:Y:S05]  /*0b50*/  @!P0 BRA `(.L_x_7) ;  /* 0x0000000000288947 */ /* 0x010fea0003800000 */
[----:B------:R-:W4:Y:S02]  /*0b60*/  LDC R11, c[0x0][0x64c] ;  /* 0x00019300ff0b7b82 */ /* 0x000f240000000800 */
[----:B----4-:R-:W-:-:S05]  /*0b70*/  IADD3 R11, P0, R26, R11, RZ ;  /* 0x0000000b1a0b7210 */ /* 0x010fca0007f1e0ff */
        /* <DEDUP_REMOVED lines=8> */
.L_x_7:
[----:B-1----:R-:W-:Y:S01]  /*0c00*/  SHF.R.U64 R4, R4, R18, R5 ;  /* 0x0000001204047219 */ /* 0x002fe20000001205 */
[----:B--2---:R-:W-:Y:S01]  /*0c10*/  VIADD R5, R19, 0xffffffff ;  /* 0xffffffff13057836 */ /* 0x004fe20000000000 */
[----:B------:R-:W-:Y:S01]  /*0c20*/  LOP3.LUT R13, R24, R13, RZ, 0xc0, !PT ;  /* 0x0000000d180d7212 */ /* 0x000fe200078ec0ff */
[----:B------:R-:W-:Y:S01]  /*0c30*/  IMAD.MOV R14, RZ, RZ, -R14 ;  /* 0x000000ffff0e7224 */ /* 0x000fe200078e0a0e */
[----:B------:R-:W-:Y:S01]  /*0c40*/  R2UR UR14, R25 ;  /* 0x00000000190e72ca */ /* 0x000fe200000e0000 */
[----:B------:R-:W-:Y:S01]  /*0c50*/  IMAD.MOV R6, RZ, RZ, -R4 ;  /* 0x000000ffff067224 */ /* 0x000fe200078e0a04 */
[----:B------:R-:W-:Y:S01]  /*0c60*/  LOP3.LUT R5, R16, R5, RZ, 0xc0, !PT ;  /* 0x0000000510057212 */ /* 0x000fe200078ec0ff */
[----:B------:R-:W-:Y:S02]  /*0c70*/  IMAD R12, R12, R4, R13 ;  /* 0x000000040c0c7224 */ /* 0x000fe400078e020d */
[----:B------:R-:W-:Y:S02]  /*0c80*/  @P4 IMAD R9, R15, R14, R8 ;  /* 0x0000000e0f094224 */ /* 0x000fe400078e0208 */
[----:B0-----:R-:W-:-:S02]  /*0c90*/  IMAD R4, R6, R23, R26 ;  /* 0x0000001706047224 */ /* 0x001fc400078e021a */
[----:B---3--:R-:W-:Y:S02]  /*0ca0*/  IMAD R9, R12, R22, R9 ;  /* 0x000000160c097224 */ /* 0x008fe400078e0209 */
[----:B------:R-:W-:Y:S02]  /*0cb0*/  IMAD R4, R4, R19, R5 ;  /* 0x0000001304047224 */ /* 0x000fe400078e0205 */
[----:B------:R-:W-:-:S03]  /*0cc0*/  IMAD.MOV.U32 R6, RZ, RZ, 0x1 ;  /* 0x00000001ff067424 */ /* 0x000fc600078e00ff */
[----:B------:R-:W-:Y:S02]  /*0cd0*/  SEL R5, R4, R9, !P4 ;  /* 0x0000000904057207 */ /* 0x000fe40006000000 */
[----:B------:R-:W-:Y:S02]  /*0ce0*/  SEL R4, R9, R4, !P4 ;  /* 0x0000000409047207 */ /* 0x000fe40006000000 */
[----:B------:R-:W-:-:S07]  /*0cf0*/  PRMT R9, R6, 0x7610, R9 ;  /* 0x0000761006097816 */ /* 0x000fce0000000009 */
.L_x_5:
[----:B------:R-:W-:-:S08]  /*0d00*/  NOP ;  /* 0x0000000000007918 */ /* 0x000fd00000000000 */
[----:B------:R-:W0:Y:S02]  /*0d10*/  USETMAXREG.TRY_ALLOC.CTAPOOL UP0, 0xe8 ;  /* 0x000000e8000079c8 */ /* 0x000e240008000600 */
[----:B0-----:R-:W-:-:S13]  /*0d20*/  PLOP3.LUT P0, PT, PT, PT, UP0, 0x80, 0x0 ;  /* 0x000000000000781c */ /* 0x001fda0003f0f008 */
[----:B------:R-:W-:Y:S05]  /*0d30*/  @!P0 BRA `(.L_x_5) ;  /* 0xfffffffc00f08947 */ /* 0x000fea000383ffff */
[----:B------:R-:W-:Y:S01]  /*0d40*/  ULDC.64 UR4, c[0x0][0x598] ;  /* 0x0001660000047ab9 */ /* 0x000fe20000000a00 */
[----:B------:R-:W-:Y:S01]  /*0d50*/  ULDC.64 UR38, c[0x0][0x208] ;  /* 0x0000820000267ab9 */ /* 0x000fe20000000a00 */
[----:B------:R-:W-:-:S04]  /*0d60*/  ISETP.NE.U32.AND P0, PT, RZ, UR4, PT ;  /* 0x00000004ff007c0c */ /* 0x000fc8000bf05070 */
[----:B------:R-:W-:-:S13]  /*0d70*/  ISETP.NE.AND.EX P0, PT, RZ, UR5, PT, P0 ;  /* 0x00000005ff007c0c */ /* 0x000fda000bf05300 */
[----:B------:R-:W-:Y:S05]  /*0d80*/  @!P0 BRA `(.L_x_8) ;  /* 0x0000000000208947 */ /* 0x000fea0003800000 */
[----:B------:R-:W0:Y:S02]  /*0d90*/  LDC.64 R6, c[0x0][0x598] ;  /* 0x00016600ff067b82 */ /* 0x000e240000000a00 */
[----:B0-----:R-:W2:Y:S02]  /*0da0*/  LDG.E.64 R6, desc[UR38][R6.64] ;  /* 0x0000002606067981 */ /* 0x001ea4000c1e1b00 */
[----:B--2---:R-:W-:-:S04]  /*0db0*/  ISETP.NE.U32.AND P0, PT, R6, RZ, PT ;  /* 0x000000ff0600720c */ /* 0x004fc80003f05070 */
[----:B------:R-:W-:-:S13]  /*0dc0*/  ISETP.NE.AND.EX P0, PT, R7, RZ, PT, P0 ;  /* 0x000000ff0700720c */ /* 0x000fda0003f05300 */
[----:B------:R-:W-:Y:S05]  /*0dd0*/  @!P0 BRA `(.L_x_8) ;  /* 0x00000000000c8947 */ /* 0x000fea0003800000 */
[----:B------:R-:W2:Y:S02]  /*0de0*/  LD.E R6, desc[UR38][R6.64] ;  /* 0x0000002606067980 */ /* 0x000ea4000c101900 */
[----:B--2---:R-:W-:Y:S01]  /*0df0*/  R2UR UR13, R6 ;  /* 0x00000000060d72ca */ /* 0x004fe200000e0000 */
[----:B------:R-:W-:-:S14]  /*0e00*/  BRA `(.L_x_9) ;  /* 0x0000000000247947 */ /* 0x000fdc0003800000 */
.L_x_8:
[----:B------:R-:W-:Y:S02]  /*0e10*/  ULDC.64 UR4, c[0x0][0x588] ;  /* 0x0001620000047ab9 */ /* 0x000fe40000000a00 */
[----:B------:R-:W-:-:S04]  /*0e20*/  ISETP.NE.U32.AND P0, PT, RZ, UR4, PT ;  /* 0x00000004ff007c0c */ /* 0x000fc8000bf05070 */
[----:B------:R-:W-:-:S13]  /*0e30*/  ISETP.NE.AND.EX P0, PT, RZ, UR5, PT, P0 ;  /* 0x00000005ff007c0c */ /* 0x000fda000bf05300 */
[----:B------:R-:W-:Y:S05]  /*0e40*/  @!P0 BRA `(.L_x_10) ;  /* 0x0000000000108947 */ /* 0x000fea0003800000 */
[----:B------:R-:W0:Y:S02]  /*0e50*/  LDC.64 R6, c[0x0][0x588] ;  /* 0x00016200ff067b82 */ /* 0x000e240000000a00 */
[----:B0-----:R-:W2:Y:S02]  /*0e60*/  LDG.E R6, desc[UR38][R6.64] ;  /* 0x0000002606067981 */ /* 0x001ea4000c1e1900 */
[----:B--2---:R-:W-:Y:S01]  /*0e70*/  R2UR UR13, R6 ;  /* 0x00000000060d72ca */ /* 0x004fe200000e0000 */
[----:B------:R-:W-:-:S14]  /*0e80*/  BRA `(.L_x_9) ;  /* 0x0000000000047947 */ /* 0x000fdc0003800000 */
.L_x_10:
[----:B------:R-:W-:-:S05]  /*0e90*/  ULDC UR13, c[0x0][0x580] ;  /* 0x00016000000d7ab9 */ /* 0x000fca0000000800 */
.L_x_9:
[----:B------:R-:W-:Y:S02]  /*0ea0*/  ULDC.64 UR4, c[0x0][0x5a0] ;  /* 0x0001680000047ab9 */ /* 0x000fe40000000a00 */
        /* <DEDUP_REMOVED lines=11> */
.L_x_11:
        /* <DEDUP_REMOVED lines=8> */
.L_x_13:
[----:B------:R-:W-:-:S05]  /*0fe0*/  ULDC UR8, c[0x0][0x584] ;  /* 0x0001610000087ab9 */ /* 0x000fca0000000800 */
.L_x_12:
[----:B------:R-:W-:-:S13]  /*0ff0*/  LOP3.LUT P0, RZ, R9, 0xff, RZ, 0xc0, !PT ;  /* 0x000000ff09ff7812 */ /* 0x000fda000780c0ff */
[----:B------:R-:W-:Y:S05]  /*1000*/  @!P0 EXIT ;  /* 0x000000000000894d */ /* 0x000fea0003800000 */
[----:B------:R-:W-:Y:S01]  /*1010*/  ULDC UR4, c[0x0][0x28c] ;  /* 0x0000a30000047ab9 */ /* 0x000fe20000000800 */
[----:B------:R-:W-:Y:S02]  /*1020*/  ULOP3.LUT UR9, UR7, 0x1, URZ, 0xfc, !UPT ;  /* 0x0000000107097892 */ /* 0x000fe4000f8efc3f */
[----:B------:R-:W-:-:S04]  /*1030*/  UIADD3 UR4, UR4, 0x3f, URZ ;  /* 0x0000003f04047890 */ /* 0x000fc8000fffe03f */
[----:B------:R-:W-:-:S04]  /*1040*/  USHF.R.S32.HI UR5, URZ, 0x1f, UR4 ;  /* 0x0000001f3f057899 */ /* 0x000fc80008011404 */
[----:B------:R-:W-:-:S03]  /*1050*/  ULEA.HI UR5, UR5, UR4, URZ, 0x6 ;  /* 0x0000000405057291 */ /* 0x000fc6000f8f303f */
[----:B------:R-:W-:Y:S01]  /*1060*/  UMOV UR4, URZ ;  /* 0x0000003f00047c82 */ /* 0x000fe20008000000 */
[----:B------:R-:W-:-:S03]  /*1070*/  USHF.R.S32.HI UR10, URZ, 0x6, UR5 ;  /* 0x000000063f0a7899 */ /* 0x000fc60008011405 */
[----:B------:R-:W-:-:S09]  /*1080*/  UMOV UR5, URZ ;  /* 0x0000003f00057c82 */ /* 0x000fd20008000000 */
.L_x_198:
[----:B------:R-:W-:Y:S01]  /*1090*/  LOP3.LUT R6, R0, 0x80, RZ, 0xc0, !PT ;  /* 0x0000008000067812 */ /* 0x000fe200078ec0ff */
[----:B------:R-:W0:Y:S01]  /*10a0*/  S2UR UR18, SR_CgaCtaId ;  /* 0x00000000001279c3 */ /* 0x000e220000008800 */
[----:B------:R-:W-:Y:S01]  /*10b0*/  UMOV UR17, 0x400 ;  /* 0x0000040000117882 */ /* 0x000fe20000000000 */
[----:B------:R-:W-:Y:S01]  /*10c0*/  UMOV UR6, URZ ;  /* 0x0000003f00067c82 */ /* 0x000fe20008000000 */
[----:B------:R-:W-:Y:S01]  /*10d0*/  SHF.R.U32.HI R10, RZ, 0x7, R6 ;  /* 0x00000007ff0a7819 */ /* 0x000fe20000011606 */
[----:B------:R-:W-:Y:S01]  /*10e0*/  UMOV UR16, URZ ;  /* 0x0000003f00107c82 */ /* 0x000fe20008000000 */
[----:B------:R-:W-:Y:S01]  /*10f0*/  UMOV UR37, UR5 ;  /* 0x0000000500257c82 */ /* 0x000fe20008000000 */
[----:B------:R-:W-:Y:S02]  /*1100*/  CS2R R8, SRZ ;  /* 0x0000000000087805 */ /* 0x000fe4000001ff00 */
[----:B------:R-:W-:Y:S01]  /*1110*/  CS2R R12, SRZ ;  /* 0x00000000000c7805 */ /* 0x000fe2000001ff00 */
[----:B-1----:R-:W1:Y:S01]  /*1120*/  LDC R6, c[0x0][0x28c] ;  /* 0x0000a300ff067b82 */ /* 0x002e620000000800 */
[----:B--2---:R-:W2:Y:S01]  /*1130*/  SHFL.IDX PT, R10, R10, RZ, 0x1f ;  /* 0x00001fff0a0a7589 */ /* 0x004ea200000e0000 */
[----:B------:R-:W-:-:S02]  /*1140*/  CS2R R14, SRZ ;  /* 0x00000000000e7805 */ /* 0x000fc4000001ff00 */
[----:B------:R-:W-:Y:S02]  /*1150*/  CS2R R16, SRZ ;  /* 0x0000000000107805 */ /* 0x000fe4000001ff00 */
[----:B------:R-:W-:Y:S02]  /*1160*/  CS2R R18, SRZ ;  /* 0x0000000000127805 */ /* 0x000fe4000001ff00 */
[----:B------:R-:W-:Y:S02]  /*1170*/  CS2R R20, SRZ ;  /* 0x0000000000147805 */ /* 0x000fe4000001ff00 */
[----:B------:R-:W-:Y:S02]  /*1180*/  CS2R R22, SRZ ;  /* 0x0000000000167805 */ /* 0x000fe4000001ff00 */
[----:B------:R-:W-:Y:S02]  /*1190*/  CS2R R104, SRZ ;  /* 0x0000000000687805 */ /* 0x000fe4000001ff00 */
        /* <DEDUP_REMOVED lines=16> */
[----:B-1----:R-:W-:Y:S02]  /*12a0*/  ISETP.GE.AND P0, PT, R6, 0x1, PT ;  /* 0x000000010600780c */ /* 0x002fe40003f06270 */
[----:B------:R-:W-:Y:S02]  /*12b0*/  CS2R R6, SRZ ;  /* 0x0000000000067805 */ /* 0x000fe4000001ff00 */
[----:B--2---:R-:W-:-:S02]  /*12c0*/  R2UR UR12, R10 ;  /* 0x000000000a0c72ca */ /* 0x004fc400000e0000 */
        /* <DEDUP_REMOVED lines=11> */
[----:B------:R-:W-:Y:S01]  /*1380*/  CS2R R158, SRZ ;  /* 0x00000000009e7805 */ /* 0x000fe2000001ff00 */
[----:B------:R-:W-:Y:S01]  /*1390*/  ULEA.HI UR11, UR12, UR12, URZ, 0x1 ;  /* 0x0000000c0c0b7291 */ /* 0x000fe2000f8f083f */
[----:B------:R-:W-:-:S02]  /*13a0*/  CS2R R160, SRZ ;  /* 0x0000000000a07805 */ /* 0x000fc4000001ff00 */
[----:B------:R-:W-:Y:S02]  /*13b0*/  CS2R R162, SRZ ;  /* 0x0000000000a27805 */ /* 0x000fe4000001ff00 */
[----:B------:R-:W-:Y:S01]  /*13c0*/  CS2R R164, SRZ ;  /* 0x0000000000a47805 */ /* 0x000fe2000001ff00 */
[----:B------:R-:W-:Y:S01]  /*13d0*/  ULOP3.LUT UR15, UR11, 0xffffe, URZ, 0xc0, !UPT ;  /* 0x000ffffe0b0f7892 */ /* 0x000fe2000f8ec03f */
[----:B------:R-:W-:Y:S01]  /*13e0*/  IMAD.U32 R169, RZ, RZ, UR4 ;  /* 0x00000004ffa97e24 */ /* 0x000fe2000f8e00ff */
[----:B0-----:R-:W-:Y:S01]  /*13f0*/  ULEA UR11, UR18, UR17, 0x18 ;  /* 0x00000011120b7291 */ /* 0x001fe2000f8ec03f */
[----:B------:R-:W-:Y:S01]  /*1400*/  CS2R R96, SRZ ;  /* 0x0000000000607805 */ /* 0x000fe2000001ff00 */
[----:B------:R-:W-:Y:S01]  /*1410*/  UIADD3 UR15, UR12, -UR15, URZ ;  /* 0x8000000f0c0f7290 */ /* 0x000fe2000fffe03f */
[----:B------:R-:W-:Y:S01]  /*1420*/  CS2R R98, SRZ ;  /* 0x0000000000627805 */ /* 0x000fe2000001ff00 */
[----:B------:R-:W-:Y:S01]  /*1430*/  UMOV UR17, URZ ;  /* 0x0000003f00117c82 */ /* 0x000fe20008000000 */
[----:B------:R-:W-:Y:S01]  /*1440*/  CS2R R100, SRZ ;  /* 0x0000000000647805 */ /* 0x000fe2000001ff00 */
[----:B------:R-:W-:Y:S01]  /*1450*/  ULEA UR15, UR15, UR11, 0xc ;  /* 0x0000000b0f0f7291 */ /* 0x000fe2000f8e603f */
[----:B------:R-:W-:-:S02]  /*1460*/  CS2R R102, SRZ ;  /* 0x0000000000667805 */ /* 0x000fc4000001ff00 */
[----:B------:R-:W-:Y:S02]  /*1470*/  CS2R R88, SRZ ;  /* 0x0000000000587805 */ /* 0x000fe4000001ff00 */
[----:B------:R-:W-:Y:S01]  /*1480*/  CS2R R90, SRZ ;  /* 0x00000000005a7805 */ /* 0x000fe2000001ff00 */
[----:B------:R-:W-:Y:S01]  /*1490*/  UIADD3 UR15, UR15, 0x180, URZ ;  /* 0x000001800f0f7890 */ /* 0x000fe2000fffe03f */
[----:B------:R-:W-:Y:S02]  /*14a0*/  CS2R R92, SRZ ;  /* 0x00000000005c7805 */ /* 0x000fe4000001ff00 */
[----:B------:R-:W-:Y:S02]  /*14b0*/  CS2R R94, SRZ ;  /* 0x00000000005e7805 */ /* 0x000fe4000001ff00 */
[----:B------:R-:W-:Y:S01]  /*14c0*/  CS2R R80, SRZ ;  /* 0x0000000000507805 */ /* 0x000fe2000001ff00 */
[----:B------:R-:W-:Y:S01]  /*14d0*/  USHF.R.U32.HI UR12, URZ, 0x4, UR15 ;  /* 0x000000043f0c7899 */ /* 0x000fe2000801160f */
[----:B------:R-:W-:-:S02]  /*14e0*/  CS2R R82, SRZ ;  /* 0x0000000000527805 */ /* 0x000fc4000001ff00 */
[----:B------:R-:W-:Y:S02]  /*14f0*/  CS2R R84, SRZ ;  /* 0x0000000000547805 */ /* 0x000fe4000001ff00 */
[----:B------:R-:W-:Y:S01]  /*1500*/  CS2R R86, SRZ ;  /* 0x0000000000567805 */ /* 0x000fe2000001ff00 */
[----:B------:R-:W-:Y:S01]  /*1510*/  ULOP3.LUT UR12, UR12, 0x3fff, URZ, 0xc0, !UPT ;  /* 0x00003fff0c0c7892 */ /* 0x000fe2000f8ec03f */
        /* <DEDUP_REMOVED lines=12> */
[----:B---3--:R-:W-:Y:S02]  /*15e0*/  CS2R R48, SRZ ;  /* 0x0000000000307805 */ /* 0x008fe4000001ff00 */
        /* <DEDUP_REMOVED lines=15> */
[----:B------:R-:W-:Y:S06]  /*16e0*/  @!P0 BRA `(.L_x_14) ;  /* 0x0000000c00bc8947 */ /* 0x000fec0003800000 */
[----:B------:R-:W-:-:S06]  /*16f0*/  UISETP.NE.AND UP0, UPT, UR9, 0x3, UPT ;  /* 0x000000030900788c */ /* 0x000fcc000bf05270 */
[----:B------:R-:W-:-:S13]  /*1700*/  PLOP3.LUT P1, PT, PT, PT, UP0, 0x80, 0x0 ;  /* 0x000000000000781c */ /* 0x000fda0003f2f008 */
[----:B------:R-:W-:Y:S05]  /*1710*/  @!P1 BRA `(.L_x_15) ;  /* 0x0000000000049947 */ /* 0x000fea0003800000 */
[----:B------:R-:W-:Y:S01]  /*1720*/  BPT.TRAP 0x1 ;  /* 0x000000040000795c */ /* 0x000fe20000300000 */
.L_x_15:
[----:B------:R-:W-:Y:S01]  /*1730*/  ULEA UR15, UR5, UR11, 0x3 ;  /* 0x0000000b050f7291 */ /* 0x000fe2000f8e183f */
[----:B------:R-:W-:-:S05]  /*1740*/  IMAD.U32 R6, RZ, RZ, UR4 ;  /* 0x00000004ff067e24 */ /* 0x000fca000f8e00ff */
[----:B------:R-:W-:-:S04]  /*1750*/  SHF.L.U32 R6, R6, 0x1f, RZ ;  /* 0x0000001f06067819 */ /* 0x000fc800000006ff */
[----:B------:R0:W1:Y:S01]  /*1760*/  SYNCS.PHASECHK.TRANS64.TRYWAIT P0, [UR15], R6 ;  /* 0x00000006ff0075a7 */ /* 0x000062000800014f */
[----:B------:R-:W-:Y:S05]  /*1770*/  @!P1 BRA `(.L_x_16) ;  /* 0x0000000000049947 */ /* 0x000fea0003800000 */
[----:B------:R-:W-:Y:S01]  /*1780*/  BPT.TRAP 0x1 ;  /* 0x000000040000795c */ /* 0x000fe20000300000 */
.L_x_16:
[----:B------:R-:W-:Y:S01]  /*1790*/  UMOV UR6, 0x2 ;  /* 0x0000000200067882 */ /* 0x000fe20000000000 */
[----:B------:R-:W-:Y:S01]  /*17a0*/  IMAD.MOV.U32 R8, RZ, RZ, RZ ;  /* 0x000000ffff087224 */ /* 0x000fe200078e00ff */
[----:B-1----:R-:W-:Y:S06]  /*17b0*/  @P0 BRA `(.L_x_17) ;  /* 0x0000000000080947 */ /* 0x002fec0003800000 */
[----:B------:R-:W1:Y:S02]  /*17c0*/  SYNCS.PHASECHK.TRANS64.TRYWAIT P0, [UR15], R6 ;  /* 0x00000006ff0075a7 */ /* 0x000e64000800014f */
[----:B-1----:R-:W-:Y:S05]  /*17d0*/  @!P0 BRA `(.L_x_18) ;  /* 0x0000009c00c48947 */ /* 0x002fea0003800000 */
.L_x_17:
[----:B------:R-:W-:Y:S01]  /*17e0*/  UIADD3 UR15, UR11, 0x28180, URZ ;  /* 0x000281800b0f7890 */ /* 0x000fe2000fffe03f */
[----:B------:R-:W-:Y:S01]  /*17f0*/  WARPGROUP.ARRIVE ;  /* 0x00000000000079c5 */ /* 0x000fe20000000000 */
[----:B------:R-:W-:Y:S01]  /*1800*/  ULOP3.LUT UR16, UR12, 0x10000, URZ, 0xfc, !UPT ;  /* 0x000100000c107892 */ /* 0x000fe2000f8efc3f */
[----:B------:R-:W-:Y:S01]  /*1810*/  IMAD.MOV.U32 R9, RZ, RZ, RZ ;  /* 0x000000ffff097224 */ /* 0x000fe200078e00ff */
[----:B------:R-:W-:Y:S01]  /*1820*/  USHF.R.U32.HI UR15, URZ, 0x4, UR15 ;  /* 0x000000043f0f7899 */ /* 0x000fe2000801160f */
[----:B01----:R-:W-:Y:S01]  /*1830*/  CS2R R6, SRZ ;  /* 0x0000000000067805 */ /* 0x003fe2000001ff00 */
[----:B------:R-:W-:Y:S01]  /*1840*/  UMOV UR17, 0x80000020 ;  /* 0x8000002000117882 */ /* 0x000fe20000000000 */
[----:B------:R-:W-:Y:S01]  /*1850*/  UMOV UR19, 0x80000020 ;  /* 0x8000002000137882 */ /* 0x000fe20000000000 */
[----:B------:R-:W-:Y:S01]  /*1860*/  ULOP3.LUT UR15, UR15, 0x3fff, URZ, 0xc0, !UPT ;  /* 0x00003fff0f0f7892 */ /* 0x000fe2000f8ec03f */
[----:B------:R-:W-:Y:S01]  /*1870*/  CS2R R10, SRZ ;  /* 0x00000000000a7805 */ /* 0x000fe2000001ff00 */
[----:B------:R-:W-:Y:S01]  /*1880*/  UMOV UR21, UR17 ;  /* 0x0000001100157c82 */ /* 0x000fe20008000000 */
[----:B------:R-:W-:Y:S01]  /*1890*/  UMOV UR23, 0x80000020 ;  /* 0x8000002000177882 */ /* 0x000fe20000000000 */
[----:B------:R-:W-:Y:S01]  /*18a0*/  ULOP3.LUT UR36, UR15, 0x10000, URZ, 0xfc, !UPT ;  /* 0x000100000f247892 */ /* 0x000fe2000f8efc3f */
[----:B------:R-:W-:Y:S01]  /*18b0*/  CS2R R12, SRZ ;  /* 0x00000000000c7805 */ /* 0x000fe2000001ff00 */
[----:B------:R-:W-:Y:S01]  /*18c0*/  ULEA UR15, UR5, UR16, 0xa ;  /* 0x00000010050f7291 */ /* 0x000fe2000f8e503f */
[----:B------:R-:W-:Y:S01]  /*18d0*/  CS2R R14, SRZ ;  /* 0x00000000000e7805 */ /* 0x000fe2000001ff00 */
[----:B------:R-:W-:Y:S01]  /*18e0*/  UIMAD UR36, UR5, 0x140, UR36 ;  /* 0x00000140052478a4 */ /* 0x000fe2000f8e0224 */
[----:B------:R-:W-:Y:S01]  /*18f0*/  CS2R R16, SRZ ;  /* 0x0000000000107805 */ /* 0x000fe2000001ff00 */
[----:B------:R-:W-:Y:S01]  /*1900*/  UMOV UR25, UR17 ;  /* 0x0000001100197c82 */ /* 0x000fe20008000000 */
[----:B------:R-:W-:Y:S01]  /*1910*/  UMOV UR27, 0x80000020 ;  /* 0x80000020001b7882 */ /* 0x000fe20000000000 */
[----:B------:R-:W-:Y:S01]  /*1920*/  UIADD3 UR22, UR36, 0x40, URZ ;  /* 0x0000004024167890 */ /* 0x000fe2000fffe03f */
[----:B------:R-:W-:Y:S01]  /*1930*/  CS2R R18, SRZ ;  /* 0x0000000000127805 */ /* 0x000fe2000001ff00 */
[----:B------:R-:W-:Y:S01]  /*1940*/  UMOV UR16, UR15 ;  /* 0x0000000f00107c82 */ /* 0x000fe20008000000 */
[----:B------:R-:W-:Y:S01]  /*1950*/  UIADD3 UR26, UR36, 0x80, URZ ;  /* 0x00000080241a7890 */ /* 0x000fe2000fffe03f */
[----:B------:R-:W-:Y:S01]  /*1960*/  CS2R R20, SRZ ;  /* 0x0000000000147805 */ /* 0x000fe2000001ff00 */
[----:B------:R-:W-:Y:S01]  /*1970*/  UMOV UR18, UR36 ;  /* 0x0000002400127c82 */ /* 0x000fe20008000000 */
[----:B------:R-:W-:Y:S01]  /*1980*/  UIADD3 UR30, UR36, 0xc0, URZ ;  /* 0x000000c0241e7890 */ /* 0x000fe2000fffe03f */
[----:B------:R-:W-:Y:S01]  /*1990*/  QGMMA.64x16x32.F32.E4M3.E4M3 R96, gdesc[UR16], RZ, !UPT ;  /* 0x00200000106079f3 */ /* 0x000fe2000c7008ff */
[----:B------:R-:W-:Y:S01]  /*19a0*/  UMOV UR20, UR16 ;  /* 0x0000001000147c82 */ /* 0x000fe20008000000 */
[----:B------:R-:W-:Y:S01]  /*19b0*/  UIADD3 UR34, UR36, 0x100, URZ ;  /* 0x0000010024227890 */ /* 0x000fe2000fffe03f */
[----:B------:R-:W-:Y:S01]  /*19c0*/  CS2R R22, SRZ ;  /* 0x0000000000167805 */ /* 0x000fe2000001ff00 */
[----:B------:R-:W-:Y:S01]  /*19d0*/  QGMMA.64x16x32.F32.E4M3.E4M3 R80, gdesc[UR20], RZ, !UPT ;  /* 0x00200000145079f3 */ /* 0x000fe2000c7008ff */
[----:B------:R-:W-:Y:S01]  /*19e0*/  UIADD3 UR20, UR15, 0x200, URZ ;  /* 0x000002000f147890 */ /* 0x000fe2000fffe03f */
[----:B------:R-:W-:Y:S01]  /*19f0*/  CS2R R104, SRZ ;  /* 0x0000000000687805 */ /* 0x000fe2000001ff00 */
[----:B------:R-:W-:Y:S01]  /*1a00*/  UMOV UR24, UR16 ;  /* 0x0000001000187c82 */ /* 0x000fe20008000000 */
[----:B------:R-:W-:Y:S01]  /*1a10*/  UMOV UR28, UR16 ;  /* 0x00000010001c7c82 */ /* 0x000fe20008000000 */
[----:B------:R-:W-:Y:S01]  /*1a20*/  UMOV UR29, UR17 ;  /* 0x00000011001d7c82 */ /* 0x000fe20008000000 */
[----:B------:R-:W-:Y:S01]  /*1a30*/  UMOV UR31, 0x80000020 ;  /* 0x80000020001f7882 */ /* 0x000fe20000000000 */
[----:B------:R-:W-:Y:S01]  /*1a40*/  QGMMA.64x16x32.F32.E4M3.E4M3 R64, gdesc[UR24], RZ, !UPT ;  /* 0x00200000184079f3 */ /* 0x000fe2000c7008ff */
[----:B------:R-:W-:Y:S01]  /*1a50*/  UMOV UR32, UR16 ;  /* 0x0000001000207c82 */ /* 0x000fe20008000000 */
[----:B------:R-:W-:Y:S01]  /*1a60*/  UMOV UR33, UR17 ;  /* 0x0000001100217c82 */ /* 0x000fe20008000000 */
[----:B------:R-:W-:Y:S01]  /*1a70*/  UMOV UR35, 0x80000020 ;  /* 0x8000002000237882 */ /* 0x000fe20000000000 */
[----:B------:R-:W-:Y:S01]  /*1a80*/  QGMMA.64x16x32.F32.E4M3.E4M3 R48, gdesc[UR28], RZ, !UPT ;  /* 0x002000001c3079f3 */ /* 0x000fe2000c7008ff */
[----:B------:R-:W-:Y:S01]  /*1a90*/  UIADD3 UR16, UR15, 0x2, URZ ;  /* 0x000000020f107890 */ /* 0x000fe2000fffe03f */
[----:B------:R-:W-:Y:S01]  /*1aa0*/  CS2R R106, SRZ ;  /* 0x00000000006a7805 */ /* 0x000fe2000001ff00 */
[----:B------:R-:W-:Y:S01]  /*1ab0*/  UMOV UR17, 0x80000020 ;  /* 0x8000002000117882 */ /* 0x000fe20000000000 */
[----:B------:R-:W-:Y:S01]  /*1ac0*/  QGMMA.64x16x32.F32.E4M3.E4M3 R32, gdesc[UR32], RZ, !UPT ;  /* 0x00200000202079f3 */ /* 0x000fe2000c7008ff */
[----:B------:R-:W-:Y:S01]  /*1ad0*/  UMOV UR32, UR20 ;  /* 0x0000001400207c82 */ /* 0x000fe20008000000 */
[----:B------:R-:W-:Y:S01]  /*1ae0*/  UMOV UR33, 0x80000020 ;  /* 0x8000002000217882 */ /* 0x000fe20000000000 */
[----:B------:R-:W-:Y:S01]  /*1af0*/  UMOV UR28, UR32 ;  /* 0x00000020001c7c82 */ /* 0x000fe20008000000 */
[----:B------:R-:W-:Y:S01]  /*1b00*/  UMOV UR29, UR33 ;  /* 0x00000021001d7c82 */ /* 0x000fe20008000000 */
[----:B------:R-:W-:Y:S01]  /*1b10*/  QGMMA.64x16x32.F32.E4M3.E4M3 R24, gdesc[UR32], RZ, !UPT ;  /* 0x00200000201879f3 */ /* 0x000fe2000c7008ff */
[----:B------:R-:W-:Y:S01]  /*1b20*/  UMOV UR24, UR32 ;  /* 0x0000002000187c82 */ /* 0x000fe20008000000 */
[----:B------:R-:W-:Y:S01]  /*1b30*/  UMOV UR25, UR33 ;  /* 0x0000002100197c82 */ /* 0x000fe20008000000 */
[----:B------:R-:W-:Y:S01]  /*1b40*/  UMOV UR20, UR32 ;  /* 0x0000002000147c82 */ /* 0x000fe20008000000 */
[----:B------:R-:W-:Y:S01]  /*1b50*/  QGMMA.64x16x32.F32.E4M3.E4M3 R40, gdesc[UR28], RZ, !UPT ;  /* 0x002000001c2879f3 */ /* 0x000fe2000c7008ff */
[----:B------:R-:W-:Y:S01]  /*1b60*/  UMOV UR21, UR33 ;  /* 0x0000002100157c82 */ /* 0x000fe20008000000 */
[----:B------:R-:W-:Y:S01]  /*1b70*/  UMOV UR34, UR18 ;  /* 0x0000001200227c82 */ /* 0x000fe20008000000 */
[----:B------:R-:W-:Y:S01]  /*1b80*/  UMOV UR35, UR19 ;  /* 0x0000001300237c82 */ /* 0x000fe20008000000 */
[----:B------:R-:W-:Y:S01]  /*1b90*/  QGMMA.64x16x32.F32.E4M3.E4M3 R56, gdesc[UR24], RZ, !UPT ;  /* 0x00200000183879f3 */ /* 0x000fe2000c7008ff */
[----:B------:R-:W-:Y:S01]  /*1ba0*/  UIADD3 UR18, UR36, 0x2, URZ ;  /* 0x0000000224127890 */ /* 0x000fe2000fffe03f */
[----:B------:R-:W-:Y:S01]  /*1bb0*/  CS2R R108, SRZ ;  /* 0x00000000006c7805 */ /* 0x000fe2000001ff00 */
[----:B------:R-:W-:Y:S01]  /*1bc0*/  UIADD3 UR26, UR36, 0x82, URZ ;  /* 0x00000082241a7890 */ /* 0x000fe2000fffe03f */
[----:B------:R-:W-:Y:S01]  /*1bd0*/  QGMMA.64x16x32.F32.E4M3.E4M3 R72, gdesc[UR20], RZ, !UPT ;  /* 0x00200000144879f3 */ /* 0x000fe2000c7008ff */
[----:B------:R-:W-:Y:S01]  /*1be0*/  UIADD3 UR22, UR36, 0x42, URZ ;  /* 0x0000004224167890 */ /* 0x000fe2000fffe03f */
[----:B------:R-:W-:Y:S01]  /*1bf0*/  CS2R R110, SRZ ;  /* 0x00000000006e7805 */ /* 0x000fe2000001ff00 */
[----:B------:R-:W-:Y:S01]  /*1c00*/  UIADD3 UR30, UR36, 0xc2, URZ ;  /* 0x000000c2241e7890 */ /* 0x000fe2000fffe03f */
[----:B------:R-:W-:Y:S01]  /*1c10*/  QGMMA.64x16x32.F32.E4M3.E4M3 R88, gdesc[UR32], RZ, !UPT ;  /* 0x00200000205879f3 */ /* 0x000fe2000c7008ff */
[----:B------:R-:W-:Y:S01]  /*1c20*/  UIADD3 UR34, UR36, 0x102, URZ ;  /* 0x0000010224227890 */ /* 0x000fe2000fffe03f */
[----:B------:R-:W-:Y:S01]  /*1c30*/  CS2R R112, SRZ ;  /* 0x0000000000707805 */ /* 0x000fe2000001ff00 */
[----:B------:R-:W-:Y:S01]  /*1c40*/  UMOV UR19, 0x80000020 ;  /* 0x8000002000137882 */ /* 0x000fe20000000000 */
[----:B------:R-:W-:Y:S01]  /*1c50*/  UIADD3 UR15, UR15, 0x202, URZ ;  /* 0x000002020f0f7890 */ /* 0x000fe2000fffe03f */
[----:B------:R-:W-:Y:S01]  /*1c60*/  CS2R R114, SRZ ;  /* 0x0000000000727805 */ /* 0x000fe2000001ff00 */
[----:B------:R-:W-:Y:S01]  /*1c70*/  UMOV UR20, UR16 ;  /* 0x0000001000147c82 */ /* 0x000fe20008000000 */
[----:B------:R-:W-:Y:S01]  /*1c80*/  UMOV UR21, UR17 ;  /* 0x0000001100157c82 */ /* 0x000fe20008000000 */
[----:B------:R-:W-:Y:S01]  /*1c90*/  UMOV UR23, 0x80000020 ;  /* 0x8000002000177882 */ /* 0x000fe20000000000 */
[----:B------:R-:W-:Y:S01]  /*1ca0*/  UMOV UR24, UR16 ;  /* 0x0000001000187c82 */ /* 0x000fe20008000000 */
[----:B------:R-:W-:Y:S01]  /*1cb0*/  UMOV UR25, UR17 ;  /* 0x0000001100197c82 */ /* 0x000fe20008000000 */
[----:B------:R-:W-:Y:S01]  /*1cc0*/  UMOV UR27, 0x80000020 ;  /* 0x80000020001b7882 */ /* 0x000fe20000000000 */
[----:B------:R-:W-:Y:S01]  /*1cd0*/  QGMMA.64x16x32.F32.E4M3.E4M3 R96, gdesc[UR16], R96 ;  /* 0x00200000106079f3 */ /* 0x000fe20008700860 */
[----:B------:R-:W-:Y:S01]  /*1ce0*/  UMOV UR28, UR16 ;  /* 0x00000010001c7c82 */ /* 0x000fe20008000000 */
[----:B------:R-:W-:Y:S01]  /*1cf0*/  UMOV UR29, UR17 ;  /* 0x00000011001d7c82 */ /* 0x000fe20008000000 */
[----:B------:R-:W-:Y:S01]  /*1d00*/  UMOV UR31, 0x80000020 ;  /* 0x80000020001f7882 */ /* 0x000fe20000000000 */
[----:B------:R-:W-:Y:S01]  /*1d10*/  QGMMA.64x16x32.F32.E4M3.E4M3 R80, gdesc[UR20], R80 ;  /* 0x00200000145079f3 */ /* 0x000fe20008700850 */
[----:B------:R-:W-:Y:S01]  /*1d20*/  UMOV UR32, UR16 ;  /* 0x0000001000207c82 */ /* 0x000fe20008000000 */
[----:B------:R-:W-:Y:S01]  /*1d30*/  UMOV UR33, UR17 ;  /* 0x0000001100217c82 */ /* 0x000fe20008000000 */
[----:B------:R-:W-:Y:S01]  /*1d40*/  UMOV UR35, 0x80000020 ;  /* 0x8000002000237882 */ /* 0x000fe20000000000 */
[----:B------:R-:W-:-:S02]  /*1d50*/  CS2R R116, SRZ ;  /* 0x0000000000747805 */ /* 0x000fc4000001ff00 */
[----:B------:R-:W-:Y:S02]  /*1d60*/  CS2R R118, SRZ ;  /* 0x0000000000767805 */ /* 0x000fe4000001ff00 */
[----:B------:R-:W-:Y:S01]  /*1d70*/  CS2R R120, SRZ ;  /* 0x0000000000787805 */ /* 0x000fe2000001ff00 */
[----:B------:R-:W-:Y:S01]  /*1d80*/  QGMMA.64x16x32.F32.E4M3.E4M3 R64, gdesc[UR24], R64 ;  /* 0x00200000184079f3 */ /* 0x000fe20008700840 */
[----:B------:R-:W-:Y:S02]  /*1d90*/  CS2R R122, SRZ ;  /* 0x00000000007a7805 */ /* 0x000fe4000001ff00 */
[----:B------:R-:W-:Y:S02]  /*1da0*/  CS2R R124, SRZ ;  /* 0x00000000007c7805 */ /* 0x000fe4000001ff00 */
[----:B------:R-:W-:Y:S01]  /*1db0*/  CS2R R126, SRZ ;  /* 0x00000000007e7805 */ /* 0x000fe2000001ff00 */
[----:B------:R-:W-:Y:S01]  /*1dc0*/  QGMMA.64x16x32.F32.E4M3.E4M3 R48, gdesc[UR28], R48 ;  /* 0x002000001c3079f3 */ /* 0x000fe20008700830 */
[----:B------:R-:W-:-:S02]  /*1dd0*/  CS2R R128, SRZ ;  /* 0x0000000000807805 */ /* 0x000fc4000001ff00 */
[----:B------:R-:W-:Y:S02]  /*1de0*/  CS2R R130, SRZ ;  /* 0x0000000000827805 */ /* 0x000fe4000001ff00 */
[----:B------:R-:W-:Y:S01]  /*1df0*/  CS2R R132, SRZ ;  /* 0x0000000000847805 */ /* 0x000fe2000001ff00 */
[----:B------:R-:W-:Y:S01]  /*1e00*/  QGMMA.64x16x32.F32.E4M3.E4M3 R32, gdesc[UR32], R32 ;  /* 0x00200000202079f3 */ /* 0x000fe20008700820 */
[----:B------:R-:W-:Y:S01]  /*1e10*/  UMOV UR32, UR15 ;  /* 0x0000000f00207c82 */ /* 0x000fe20008000000 */
[----:B------:R-:W-:Y:S01]  /*1e20*/  UMOV UR33, 0x80000020 ;  /* 0x8000002000217882 */ /* 0x000fe20000000000 */
[----:B------:R-:W-:Y:S01]  /*1e30*/  UMOV UR28, UR32 ;  /* 0x00000020001c7c82 */ /* 0x000fe20008000000 */
[----:B------:R-:W-:Y:S01]  /*1e40*/  UMOV UR29, UR33 ;  /* 0x00000021001d7c82 */ /* 0x000fe20008000000 */
[----:B------:R-:W-:Y:S01]  /*1e50*/  ULDC UR15, c[0x0][0x50c] ;  /* 0x00014300000f7ab9 */ /* 0x000fe20000000800 */
[----:B------:R-:W-:Y:S01]  /*1e60*/  QGMMA.64x16x32.F32.E4M3.E4M3 R24, gdesc[UR32], R24 ;  /* 0x00200000201879f3 */ /* 0x000fe20008700818 */
[----:B------:R-:W-:Y:S01]  /*1e70*/  UMOV UR24, UR32 ;  /* 0x0000002000187c82 */ /* 0x000fe20008000000 */
[----:B------:R-:W-:Y:S01]  /*1e80*/  UMOV UR25, UR33 ;  /* 0x0000002100197c82 */ /* 0x000fe20008000000 */
[----:B------:R-:W-:Y:S01]  /*1e90*/  UMOV UR20, UR32 ;  /* 0x0000002000147c82 */ /* 0x000fe20008000000 */
[----:B------:R-:W-:Y:S01]  /*1ea0*/  QGMMA.64x16x32.F32.E4M3.E4M3 R40, gdesc[UR28], R40 ;  /* 0x002000001c2879f3 */ /* 0x000fe20008700828 */
[----:B------:R-:W-:Y:S01]  /*1eb0*/  UMOV UR21, UR33 ;  /* 0x0000002100157c82 */ /* 0x000fe20008000000 */
[----:B------:R-:W-:Y:S01]  /*1ec0*/  UISETP.NE.AND UP0, UPT, UR15, 0x2, UPT ;  /* 0x000000020f00788c */ /* 0x000fe2000bf05270 */
[----:B------:R-:W-:Y:S01]  /*1ed0*/  CS2R R134, SRZ ;  /* 0x0000000000867805 */ /* 0x000fe2000001ff00 */
[----:B------:R-:W-:Y:S01]  /*1ee0*/  QGMMA.64x16x32.F32.E4M3.E4M3 R56, gdesc[UR24], R56 ;  /* 0x00200000183879f3 */ /* 0x000fe20008700838 */
[----:B------:R-:W-:Y:S01]  /*1ef0*/  UMOV UR16, UR32 ;  /* 0x0000002000107c82 */ /* 0x000fe20008000000 */
[----:B------:R-:W-:Y:S01]  /*1f00*/  UMOV UR17, UR33 ;  /* 0x0000002100117c82 */ /* 0x000fe20008000000 */
[----:B------:R-:W-:Y:S01]  /*1f10*/  CS2R R136, SRZ ;  /* 0x0000000000887805 */ /* 0x000fe2000001ff00 */
[----:B------:R-:W-:Y:S01]  /*1f20*/  QGMMA.64x16x32.F32.E4M3.E4M3 R72, gdesc[UR20], R72 ;  /* 0x00200000144879f3 */ /* 0x000fe20008700848 */
[----:B------:R-:W-:-:S02]  /*1f30*/  CS2R R138, SRZ ;  /* 0x00000000008a7805 */ /* 0x000fc4000001ff00 */
[----:B------:R-:W-:Y:S02]  /*1f40*/  CS2R R140, SRZ ;  /* 0x00000000008c7805 */ /* 0x000fe4000001ff00 */
[----:B------:R-:W-:Y:S01]  /*1f50*/  CS2R R142, SRZ ;  /* 0x00000000008e7805 */ /* 0x000fe2000001ff00 */
[----:B------:R-:W-:Y:S01]  /*1f60*/  QGMMA.64x16x32.F32.E4M3.E4M3 R88, gdesc[UR16], R88, gsb0 ;  /* 0x00200000105879f3 */ /* 0x000fe20008000858 */
[----:B------:R-:W-:Y:S01]  /*1f70*/  USEL UR16, URZ, 0x1, UP0 ;  /* 0x000000013f107887 */ /* 0x000fe20008000000 */
[----:B------:R-:W-:Y:S02]  /*1f80*/  CS2R R144, SRZ ;  /* 0x0000000000907805 */ /* 0x000fe4000001ff00 */
[----:B------:R-:W-:Y:S02]  /*1f90*/  CS2R R146, SRZ ;  /* 0x0000000000927805 */ /* 0x000fe4000001ff00 */
[----:B------:R-:W-:Y:S02]  /*1fa0*/  CS2R R148, SRZ ;  /* 0x0000000000947805 */ /* 0x000fe4000001ff00 */
[----:B------:R-:W-:-:S02]  /*1fb0*/  CS2R R150, SRZ ;  /* 0x0000000000967805 */ /* 0x000fc4000001ff00 */
[----:B------:R-:W-:Y:S02]  /*1fc0*/  CS2R R152, SRZ ;  /* 0x0000000000987805 */ /* 0x000fe4000001ff00 */
[----:B------:R-:W-:Y:S02]  /*1fd0*/  ISETP.NE.AND P0, PT, RZ, UR16, PT ;  /* 0x00000010ff007c0c */ /* 0x000fe4000bf05270 */
[----:B------:R-:W-:Y:S02]  /*1fe0*/  CS2R R154, SRZ ;  /* 0x00000000009a7805 */ /* 0x000fe4000001ff00 */
[----:B------:R-:W-:Y:S02]  /*1ff0*/  CS2R R156, SRZ ;  /* 0x00000000009c7805 */ /* 0x000fe4000001ff00 */
[----:B------:R-:W-:Y:S02]  /*2000*/  CS2R R158, SRZ ;  /* 0x00000000009e7805 */ /* 0x000fe4000001ff00 */
[----:B------:R-:W-:-:S02]  /*2010*/  CS2R R160, SRZ ;  /* 0x0000000000a07805 */ /* 0x000fc4000001ff00 */
[----:B------:R-:W-:Y:S02]  /*2020*/  CS2R R162, SRZ ;  /* 0x0000000000a27805 */ /* 0x000fe4000001ff00 */
[----:B------:R-:W-:Y:S01]  /*2030*/  CS2R R164, SRZ ;  /* 0x0000000000a47805 */ /* 0x000fe2000001ff00 */
[----:B------:R-:W-:Y:S06]  /*2040*/  @!P0 BRA `(.L_x_19) ;  /* 0x0000000400488947 */ /* 0x000fec0003800000 */
[----:B------:R-:W-:Y:S02]  /*2050*/  WARPGROUP.DEPBAR.LE gsb0, 0x0 ;  /* 0x00008000000079c5 */ /* 0x000fe40000010000 */
[----:B------:R-:W-:-:S01]  /*2060*/  FADD R165, RZ, R96 ;  /* 0x00000060ffa57221 */ /* 0x000fc20000000000 */
[----:B------:R-:W-:Y:S01]  /*2070*/  FADD R164, RZ, R97 ;  /* 0x00000061ffa47221 */ /* 0x000fe20000000000 */
        /* <DEDUP_REMOVED lines=78> */
[----:B------:R-:W-:-:S06]  /*2560*/  UMOV UR6, URZ ;  /* 0x0000003f00067c82 */ /* 0x000fcc0008000000 */
.L_x_19:
[----:B------:R-:W-:Y:S01]  /*2570*/  UIADD3 UR37, UR5, 0x1, URZ ;  /* 0x0000000105257890 */ /* 0x000fe2000fffe03f */
[----:B------:R-:W-:-:S03]  /*2580*/  UMOV UR17, 0x1 ;  /* 0x0000000100117882 */ /* 0x000fc60000000000 */
[----:B------:R-:W-:-:S04]  /*2590*/  UISETP.NE.AND UP0, UPT, UR37, 0xa, UPT ;  /* 0x0000000a2500788c */ /* 0x000fc8000bf05270 */
[----:B------:R-:W-:Y:S02]  /*25a0*/  USEL UR15, URZ, 0x1, UP0 ;  /* 0x000000013f0f7887 */ /* 0x000fe40008000000 */
[----:B------:R-:W-:Y:S02]  /*25b0*/  USEL UR37, UR37, URZ, UP0 ;  /* 0x0000003f25257287 */ /* 0x000fe40008000000 */
[----:B------:R-:W-:-:S06]  /*25c0*/  ULOP3.LUT UR15, UR4, UR15, URZ, 0x3c, !UPT ;  /* 0x0000000f040f7292 */ /* 0x000fcc000f8e3c3f */
[----:B------:R-:W-:-:S07]  /*25d0*/  IMAD.U32 R169, RZ, RZ, UR15 ;  /* 0x0000000fffa97e24 */ /* 0x000fce000f8e00ff */
.L_x_14:
[----:B------:R-:W-:-:S04]  /*25e0*/  UISETP.LT.AND UP0, UPT, UR10, 0x1, UPT ;  /* 0x000000010a00788c */ /* 0x000fc8000bf01270 */
[----:B------:R-:W-:-:S04]  /*25f0*/  USEL UR15, UR10, 0x1, UP0 ;  /* 0x000000010a0f7887 */ /* 0x000fc80008000000 */
[----:B------:R-:W-:-:S04]  /*2600*/  UIADD3 UR15, UR10, -UR15, URZ ;  /* 0x8000000f0a0f7290 */ /* 0x000fc8000fffe03f */
[----:B------:R-:W-:-:S06]  /*2610*/  UISETP.GE.AND UP0, UPT, UR15, 0x1, UPT ;  /* 0x000000010f00788c */ /* 0x000fcc000bf06270 */
[----:B------:R-:W-:-:S13]  /*2620*/  PLOP3.LUT P0, PT, PT, PT, UP0, 0x80, 0x0 ;  /* 0x000000000000781c */ /* 0x000fda0003f0f008 */
[----:B------:R-:W-:Y:S05]  /*2630*/  @!P0 BRA `(.L_x_20) ;  /* 0x0000000c00748947 */ /* 0x000fea0003800000 */
[----:B------:R-:W-:Y:S01]  /*2640*/  IMAD.U32 R166, RZ, RZ, UR15 ;  /* 0x0000000fffa67e24 */ /* 0x000fe2000f8e00ff */
[----:B------:R-:W-:Y:S01]  /*2650*/  UMOV UR36, UR5 ;  /* 0x0000000500247c82 */ /* 0x000fe20008000000 */
[----:B------:R-:W-:-:S05]  /*2660*/  ULDC UR15, c[0x0][0x50c] ;  /* 0x00014300000f7ab9 */ /* 0x000fca0000000800 */
.L_x_28:
[----:B------:R-:W-:-:S06]  /*2670*/  UISETP.NE.AND UP0, UPT, UR9, 0x3, UPT ;  /* 0x000000030900788c */ /* 0x000fcc000bf05270 */
[----:B------:R-:W-:-:S13]  /*2680*/  PLOP3.LUT P1, PT, PT, PT, UP0, 0x80, 0x0 ;  /* 0x000000000000781c */ /* 0x000fda0003f2f008 */
[----:B01----:R-:W-:Y:S05]  /*2690*/  @!P1 BRA `(.L_x_21) ;  /* 0x0000000000049947 */ /* 0x003fea0003800000 */
[----:B------:R-:W-:Y:S01]  /*26a0*/  BPT.TRAP 0x1 ;  /* 0x000000040000795c */ /* 0x000fe20000300000 */
.L_x_21:
[----:B------:R-:W0:Y:S01]  /*26b0*/  S2UR UR18, SR_CgaCtaId ;  /* 0x00000000001279c3 */ /* 0x000e220000008800 */
[----:B------:R-:W-:Y:S01]  /*26c0*/  UMOV UR11, 0x400 ;  /* 0x00000400000b7882 */ /* 0x000fe20000000000 */
[----:B------:R-:W-:Y:S01]  /*26d0*/  SHF.L.U32 R167, R169, 0x1f, RZ ;  /* 0x0000001fa9a77819 */ /* 0x000fe200000006ff */
[----:B0-----:R-:W-:-:S04]  /*26e0*/  ULEA UR11, UR18, UR11, 0x18 ;  /* 0x0000000b120b7291 */ /* 0x001fc8000f8ec03f */
[----:B------:R-:W-:-:S09]  /*26f0*/  ULEA UR18, UR37, UR11, 0x3 ;  /* 0x0000000b25127291 */ /* 0x000fd2000f8e183f */
[----:B------:R0:W1:Y:S01]  /*2700*/  SYNCS.PHASECHK.TRANS64.TRYWAIT P0, [UR18], R167 ;  /* 0x000000a7ff0075a7 */ /* 0x0000620008000152 */
[----:B------:R-:W-:Y:S05]  /*2710*/  @!P1 BRA `(.L_x_22) ;  /* 0x0000000000049947 */ /* 0x000fea0003800000 */
[----:B------:R-:W-:Y:S01]  /*2720*/  BPT.TRAP 0x1 ;  /* 0x000000040000795c */ /* 0x000fe20000300000 */
.L_x_22:
[----:B-1----:R-:W-:Y:S05]  /*2730*/  @P0 BRA `(.L_x_23) ;  /* 0x0000000000080947 */ /* 0x002fea0003800000 */
[----:B------:R-:W1:Y:S02]  /*2740*/  SYNCS.PHASECHK.TRANS64.TRYWAIT P0, [UR18], R167 ;  /* 0x000000a7ff0075a7 */ /* 0x000e640008000152 */
[----:B-1----:R-:W-:Y:S05]  /*2750*/  @!P0 BRA `(.L_x_24) ;  /* 0x0000008c00fc8947 */ /* 0x002fea0003800000 */
.L_x_23:
[----:B------:R-:W-:Y:S01]  /*2760*/  UIADD3 UR18, UR11, 0x28180, URZ ;  /* 0x000281800b127890 */ /* 0x000fe2000fffe03f */
[----:B------:R-:W-:Y:S01]  /*2770*/  WARPGROUP.ARRIVE ;  /* 0x00000000000079c5 */ /* 0x000fe20000000000 */
[----:B------:R-:W-:Y:S02]  /*2780*/  UISETP.NE.AND UP0, UPT, UR16, URZ, UPT ;  /* 0x0000003f1000728c */ /* 0x000fe4000bf05270 */
[----:B------:R-:W-:Y:S02]  /*2790*/  USHF.R.U32.HI UR18, URZ, 0x4, UR18 ;  /* 0x000000043f127899 */ /* 0x000fe40008011612 */
[----:B------:R-:W-:Y:S02]  /*27a0*/  USEL UR17, UR17, URZ, !UP0 ;  /* 0x0000003f11117287 */ /* 0x000fe4000c000000 */
[----:B------:R-:W-:Y:S02]  /*27b0*/  ULOP3.LUT UR18, UR18, 0x3fff, URZ, 0xc0, !UPT ;  /* 0x00003fff12127892 */ /* 0x000fe4000f8ec03f */
[----:B------:R-:W-:-:S02]  /*27c0*/  ULOP3.LUT UR40, UR12, 0x10000, URZ, 0xfc, !UPT ;  /* 0x000100000c287892 */ /* 0x000fc4000f8efc3f */
[----:B------:R-:W-:Y:S02]  /*27d0*/  ULOP3.LUT UR18, UR18, 0x10000, URZ, 0xfc, !UPT ;  /* 0x0001000012127892 */ /* 0x000fe4000f8efc3f */
[----:B------:R-:W-:Y:S02]  /*27e0*/  UISETP.NE.U32.AND UP0, UPT, UR17, URZ, UPT ;  /* 0x0000003f1100728c */ /* 0x000fe4000bf05070 */
[----:B------:R-:W-:Y:S02]  /*27f0*/  UIMAD UR41, UR37, 0x140, UR18 ;  /* 0x00000140252978a4 */ /* 0x000fe4000f8e0212 */
[----:B------:R-:W-:Y:S02]  /*2800*/  ULEA UR40, UR37, UR40, 0xa ;  /* 0x0000002825287291 */ /* 0x000fe4000f8e503f */
[----:B------:R-:W-:Y:S01]  /*2810*/  UIADD3 UR22, UR41, 0x40, URZ ;  /* 0x0000004029167890 */ /* 0x000fe2000fffe03f */
[----:B------:R-:W-:Y:S01]  /*2820*/  UMOV UR17, 0x80000020 ;  /* 0x8000002000117882 */ /* 0x000fe20000000000 */
[----:B------:R-:W-:-:S03]  /*2830*/  UIADD3 UR26, UR41, 0x80, URZ ;  /* 0x00000080291a7890 */ /* 0x000fc6000fffe03f */
[----:B------:R-:W-:Y:S01]  /*2840*/  UMOV UR16, UR40 ;  /* 0x0000002800107c82 */ /* 0x000fe20008000000 */
[----:B------:R-:W-:Y:S01]  /*2850*/  UMOV UR18, UR41 ;  /* 0x0000002900127c82 */ /* 0x000fe20008000000 */
[----:B------:R-:W-:Y:S01]  /*2860*/  UMOV UR19, 0x80000020 ;  /* 0x8000002000137882 */ /* 0x000fe20000000000 */
[----:B------:R-:W-:Y:S01]  /*2870*/  UIADD3 UR30, UR41, 0xc0, URZ ;  /* 0x000000c0291e7890 */ /* 0x000fe2000fffe03f */
[----:B------:R-:W-:Y:S01]  /*2880*/  QGMMA.64x16x32.F32.E4M3.E4M3 R96, gdesc[UR16], R96, UP0 ;  /* 0x00200000106079f3 */ /* 0x000fe2000bf00860 */
[----:B------:R-:W-:Y:S01]  /*2890*/  UMOV UR20, UR16 ;  /* 0x0000001000147c82 */ /* 0x000fe20008000000 */
[----:B------:R-:W-:Y:S01]  /*28a0*/  UMOV UR21, UR17 ;  /* 0x0000001100157c82 */ /* 0x000fe20008000000 */
[----:B------:R-:W-:Y:S01]  /*28b0*/  UMOV UR23, 0x80000020 ;  /* 0x8000002000177882 */ /* 0x000fe20000000000 */
[----:B------:R-:W-:Y:S01]  /*28c0*/  UIADD3 UR34, UR41, 0x100, URZ ;  /* 0x0000010029227890 */ /* 0x000fe2000fffe03f */
[----:B------:R-:W-:Y:S01]  /*28d0*/  QGMMA.64x16x32.F32.E4M3.E4M3 R80, gdesc[UR20], R80, UP0 ;  /* 0x00200000145079f3 */ /* 0x000fe2000bf00850 */
[----:B------:R-:W-:Y:S01]  /*28e0*/  UIADD3 UR20, UR40, 0x200, URZ ;  /* 0x0000020028147890 */ /* 0x000fe2000fffe03f */
[----:B------:R-:W-:Y:S01]  /*28f0*/  UMOV UR24, UR16 ;  /* 0x0000001000187c82 */ /* 0x000fe20008000000 */
[----:B------:R-:W-:Y:S01]  /*2900*/  UMOV UR25, UR17 ;  /* 0x0000001100197c82 */ /* 0x000fe20008000000 */
[----:B------:R-:W-:Y:S01]  /*2910*/  UMOV UR27, 0x80000020 ;  /* 0x80000020001b7882 */ /* 0x000fe20000000000 */
[----:B------:R-:W-:Y:S01]  /*2920*/  UMOV UR28, UR16 ;  /* 0x00000010001c7c82 */ /* 0x000fe20008000000 */
[----:B------:R-:W-:Y:S01]  /*2930*/  UMOV UR29, UR17 ;  /* 0x00000011001d7c82 */ /* 0x000fe20008000000 */
[----:B------:R-:W-:Y:S01]  /*2940*/  UMOV UR31, 0x80000020 ;  /* 0x80000020001f7882 */ /* 0x000fe20000000000 */
[----:B------:R-:W-:Y:S01]  /*2950*/  QGMMA.64x16x32.F32.E4M3.E4M3 R64, gdesc[UR24], R64, UP0 ;  /* 0x00200000184079f3 */ /* 0x000fe2000bf00840 */
[----:B------:R-:W-:Y:S01]  /*2960*/  UMOV UR32, UR16 ;  /* 0x0000001000207c82 */ /* 0x000fe20008000000 */
[----:B------:R-:W-:Y:S01]  /*2970*/  UMOV UR33, UR17 ;  /* 0x0000001100217c82 */ /* 0x000fe20008000000 */
[----:B------:R-:W-:Y:S01]  /*2980*/  UMOV UR35, 0x80000020 ;  /* 0x8000002000237882 */ /* 0x000fe20000000000 */
[----:B------:R-:W-:Y:S01]  /*2990*/  QGMMA.64x16x32.F32.E4M3.E4M3 R48, gdesc[UR28], R48, UP0 ;  /* 0x002000001c3079f3 */ /* 0x000fe2000bf00830 */
[----:B------:R-:W-:Y:S01]  /*29a0*/  UIADD3 UR16, UR40, 0x2, URZ ;  /* 0x0000000228107890 */ /* 0x000fe2000fffe03f */
[----:B------:R-:W-:-:S02]  /*29b0*/  UMOV UR17, 0x80000020 ;  /* 0x8000002000117882 */ /* 0x000fc40000000000 */
[----:B------:R-:W-:Y:S01]  /*29c0*/  QGMMA.64x16x32.F32.E4M3.E4M3 R32, gdesc[UR32], R32, UP0 ;  /* 0x00200000202079f3 */ /* 0x000fe2000bf00820 */
[----:B------:R-:W-:Y:S01]  /*29d0*/  UMOV UR32, UR20 ;  /* 0x0000001400207c82 */ /* 0x000fe20008000000 */
[----:B------:R-:W-:Y:S01]  /*29e0*/  UMOV UR33, 0x80000020 ;  /* 0x8000002000217882 */ /* 0x000fe20000000000 */
[----:B------:R-:W-:Y:S01]  /*29f0*/  UMOV UR28, UR32 ;  /* 0x00000020001c7c82 */ /* 0x000fe20008000000 */
[----:B------:R-:W-:Y:S01]  /*2a00*/  UMOV UR29, UR33 ;  /* 0x00000021001d7c82 */ /* 0x000fe20008000000 */
[----:B------:R-:W-:Y:S01]  /*2a10*/  QGMMA.64x16x32.F32.E4M3.E4M3 R24, gdesc[UR32], R24, UP0 ;  /* 0x00200000201879f3 */ /* 0x000fe2000bf00818 */
[----:B------:R-:W-:Y:S01]  /*2a20*/  UMOV UR24, UR32 ;  /* 0x0000002000187c82 */ /* 0x000fe20008000000 */
[----:B------:R-:W-:Y:S01]  /*2a30*/  UMOV UR25, UR33 ;  /* 0x0000002100197c82 */ /* 0x000fe20008000000 */
[----:B------:R-:W-:Y:S01]  /*2a40*/  UMOV UR20, UR32 ;  /* 0x0000002000147c82 */ /* 0x000fe20008000000 */
[----:B------:R-:W-:Y:S01]  /*2a50*/  QGMMA.64x16x32.F32.E4M3.E4M3 R40, gdesc[UR28], R40, UP0 ;  /* 0x002000001c2879f3 */ /* 0x000fe2000bf00828 */
[----:B------:R-:W-:Y:S01]  /*2a60*/  UMOV UR21, UR33 ;  /* 0x0000002100157c82 */ /* 0x000fe20008000000 */
[----:B------:R-:W-:Y:S01]  /*2a70*/  UMOV UR34, UR18 ;  /* 0x0000001200227c82 */ /* 0x000fe20008000000 */
[----:B------:R-:W-:Y:S01]  /*2a80*/  UMOV UR35, UR19 ;  /* 0x0000001300237c82 */ /* 0x000fe20008000000 */
[----:B------:R-:W-:Y:S01]  /*2a90*/  QGMMA.64x16x32.F32.E4M3.E4M3 R56, gdesc[UR24], R56, UP0 ;  /* 0x00200000183879f3 */ /* 0x000fe2000bf00838 */
[----:B------:R-:W-:-:S02]  /*2aa0*/  UIADD3 UR18, UR41, 0x2, URZ ;  /* 0x0000000229127890 */ /* 0x000fc4000fffe03f */
[----:B------:R-:W-:Y:S01]  /*2ab0*/  UIADD3 UR26, UR41, 0x82, URZ ;  /* 0x00000082291a7890 */ /* 0x000fe2000fffe03f */
[----:B------:R-:W-:Y:S01]  /*2ac0*/  QGMMA.64x16x32.F32.E4M3.E4M3 R72, gdesc[UR20], R72, UP0 ;  /* 0x00200000144879f3 */ /* 0x000fe2000bf00848 */
[----:B------:R-:W-:Y:S02]  /*2ad0*/  UIADD3 UR22, UR41, 0x42, URZ ;  /* 0x0000004229167890 */ /* 0x000fe4000fffe03f */
[----:B------:R-:W-:Y:S01]  /*2ae0*/  UIADD3 UR30, UR41, 0xc2, URZ ;  /* 0x000000c2291e7890 */ /* 0x000fe2000fffe03f */
[----:B------:R-:W-:Y:S01]  /*2af0*/  QGMMA.64x16x32.F32.E4M3.E4M3 R88, gdesc[UR32], R88, UP0 ;  /* 0x00200000205879f3 */ /* 0x000fe2000bf00858 */
[----:B------:R-:W-:Y:S01]  /*2b00*/  UIADD3 UR34, UR41, 0x102, URZ ;  /* 0x0000010229227890 */ /* 0x000fe2000fffe03f */
[----:B------:R-:W-:Y:S01]  /*2b10*/  UMOV UR19, 0x80000020 ;  /* 0x8000002000137882 */ /* 0x000fe20000000000 */
[----:B------:R-:W-:Y:S01]  /*2b20*/  UIADD3 UR40, UR40, 0x202, URZ ;  /* 0x0000020228287890 */ /* 0x000fe2000fffe03f */
[----:B------:R-:W-:Y:S01]  /*2b30*/  UMOV UR20, UR16 ;  /* 0x0000001000147c82 */ /* 0x000fe20008000000 */
[----:B------:R-:W-:Y:S01]  /*2b40*/  UMOV UR21, UR17 ;  /* 0x0000001100157c82 */ /* 0x000fe20008000000 */
[----:B------:R-:W-:Y:S01]  /*2b50*/  UMOV UR23, 0x80000020 ;  /* 0x8000002000177882 */ /* 0x000fe20000000000 */
[----:B------:R-:W-:Y:S01]  /*2b60*/  UMOV UR24, UR16 ;  /* 0x0000001000187c82 */ /* 0x000fe20008000000 */
[----:B------:R-:W-:Y:S01]  /*2b70*/  UMOV UR25, UR17 ;  /* 0x0000001100197c82 */ /* 0x000fe20008000000 */
[----:B------:R-:W-:Y:S01]  /*2b80*/  QGMMA.64x16x32.F32.E4M3.E4M3 R96, gdesc[UR16], R96 ;  /* 0x00200000106079f3 */ /* 0x000fe20008700860 */
[----:B------:R-:W-:Y:S01]  /*2b90*/  UMOV UR27, 0x80000020 ;  /* 0x80000020001b7882 */ /* 0x000fe20000000000 */
[----:B------:R-:W-:Y:S01]  /*2ba0*/  UMOV UR28, UR16 ;  /* 0x00000010001c7c82 */ /* 0x000fe20008000000 */
[----:B------:R-:W-:Y:S01]  /*2bb0*/  UMOV UR29, UR17 ;  /* 0x00000011001d7c82 */ /* 0x000fe20008000000 */
[----:B------:R-:W-:Y:S01]  /*2bc0*/  QGMMA.64x16x32.F32.E4M3.E4M3 R80, gdesc[UR20], R80 ;  /* 0x00200000145079f3 */ /* 0x000fe20008700850 */
[----:B------:R-:W-:Y:S01]  /*2bd0*/  UMOV UR31, 0x80000020 ;  /* 0x80000020001f7882 */ /* 0x000fe20000000000 */
[----:B------:R-:W-:Y:S01]  /*2be0*/  UMOV UR32, UR16 ;  /* 0x0000001000207c82 */ /* 0x000fe20008000000 */
[----:B------:R-:W-:Y:S01]  /*2bf0*/  UMOV UR33, UR17 ;  /* 0x0000001100217c82 */ /* 0x000fe20008000000 */
[----:B------:R-:W-:Y:S01]  /*2c00*/  UMOV UR35, 0x80000020 ;  /* 0x8000002000237882 */ /* 0x000fe20000000000 */
[----:B------:R-:W-:Y:S01]  /*2c10*/  UIADD3 UR6, UR6, 0x2, URZ ;  /* 0x0000000206067890 */ /* 0x000fe2000fffe03f */
[----:B------:R-:W-:Y:S03]  /*2c20*/  QGMMA.64x16x32.F32.E4M3.E4M3 R64, gdesc[UR24], R64 ;  /* 0x00200000184079f3 */ /* 0x000fe60008700840 */
[----:B------:R-:W-:Y:S01]  /*2c30*/  UISETP.NE.AND UP0, UPT, UR6, UR15, UPT ;  /* 0x0000000f0600728c */ /* 0x000fe2000bf05270 */
[----:B------:R-:W-:Y:S04]  /*2c40*/  QGMMA.64x16x32.F32.E4M3.E4M3 R48, gdesc[UR28], R48 ;  /* 0x002000001c3079f3 */ /* 0x000fe80008700830 */
[----:B------:R-:W-:Y:S01]  /*2c50*/  QGMMA.64x16x32.F32.E4M3.E4M3 R32, gdesc[UR32], R32 ;  /* 0x00200000202079f3 */ /* 0x000fe20008700820 */
[----:B------:R-:W-:Y:S01]  /*2c60*/  UMOV UR32, UR40 ;  /* 0x0000002800207c82 */ /* 0x000fe20008000000 */
[----:B------:R-:W-:Y:S01]  /*2c70*/  UMOV UR33, 0x80000020 ;  /* 0x8000002000217882 */ /* 0x000fe20000000000 */
[----:B------:R-:W-:Y:S01]  /*2c80*/  UMOV UR28, UR32 ;  /* 0x00000020001c7c82 */ /* 0x000fe20008000000 */
[----:B------:R-:W-:Y:S01]  /*2c90*/  UMOV UR29, UR33 ;  /* 0x00000021001d7c82 */ /* 0x000fe20008000000 */
[----:B------:R-:W-:Y:S01]  /*2ca0*/  QGMMA.64x16x32.F32.E4M3.E4M3 R24, gdesc[UR32], R24 ;  /* 0x00200000201879f3 */ /* 0x000fe20008700818 */
[----:B------:R-:W-:Y:S01]  /*2cb0*/  UMOV UR24, UR32 ;  /* 0x0000002000187c82 */ /* 0x000fe20008000000 */
[----:B------:R-:W-:Y:S01]  /*2cc0*/  UMOV UR25, UR33 ;  /* 0x0000002100197c82 */ /* 0x000fe20008000000 */
[----:B------:R-:W-:Y:S01]  /*2cd0*/  UMOV UR20, UR32 ;  /* 0x0000002000147c82 */ /* 0x000fe20008000000 */
[----:B------:R-:W-:Y:S01]  /*2ce0*/  QGMMA.64x16x32.F32.E4M3.E4M3 R40, gdesc[UR28], R40 ;  /* 0x002000001c2879f3 */ /* 0x000fe20008700828 */
[----:B------:R-:W-:Y:S01]  /*2cf0*/  UMOV UR21, UR33 ;  /* 0x0000002100157c82 */ /* 0x000fe20008000000 */
[----:B------:R-:W-:Y:S01]  /*2d00*/  UMOV UR16, UR32 ;  /* 0x0000002000107c82 */ /* 0x000fe20008000000 */
[----:B------:R-:W-:Y:S01]  /*2d10*/  UMOV UR17, UR33 ;  /* 0x0000002100117c82 */ /* 0x000fe20008000000 */
[----:B------:R-:W-:Y:S04]  /*2d20*/  QGMMA.64x16x32.F32.E4M3.E4M3 R56, gdesc[UR24], R56 ;  /* 0x00200000183879f3 */ /* 0x000fe80008700838 */
[----:B------:R-:W-:Y:S04]  /*2d30*/  QGMMA.64x16x32.F32.E4M3.E4M3 R72, gdesc[UR20], R72 ;  /* 0x00200000144879f3 */ /* 0x000fe80008700848 */
[----:B------:R-:W-:Y:S01]  /*2d40*/  QGMMA.64x16x32.F32.E4M3.E4M3 R88, gdesc[UR16], R88, gsb0 ;  /* 0x00200000105879f3 */ /* 0x000fe20008000858 */
[----:B------:R-:W-:-:S06]  /*2d50*/  USEL UR16, URZ, 0x1, UP0 ;  /* 0x000000013f107887 */ /* 0x000fcc0008000000 */
[----:B------:R-:W-:Y:S01]  /*2d60*/  ISETP.NE.AND P0, PT, RZ, UR16, PT ;  /* 0x00000010ff007c0c */ /* 0x000fe2000bf05270 */
[----:B------:R-:W-:-:S12]  /*2d70*/  WARPGROUP.DEPBAR.LE gsb0, 0x1 ;  /* 0x00008000000079c5 */ /* 0x000fd80000010100 */
[----:B------:R-:W-:Y:S05]  /*2d80*/  @!P0 BRA `(.L_x_25) ;  /* 0x0000000400488947 */ /* 0x000fea0003800000 */
[----:B------:R-:W-:Y:S02]  /*2d90*/  WARPGROUP.DEPBAR.LE gsb0, 0x0 ;  /* 0x00008000000079c5 */ /* 0x000fe40000010000 */
[----:B------:R-:W-:-:S01]  /*2da0*/  FADD R165, R96, R165 ;  /* 0x000000a560a57221 */ /* 0x000fc20000000000 */
[----:B------:R-:W-:Y:S01]  /*2db0*/  FADD R164, R97, R164 ;  /* 0x000000a461a47221 */ /* 0x000fe20000000000 */
        /* <DEDUP_REMOVED lines=78> */
[----:B------:R-:W-:-:S06]  /*32a0*/  UMOV UR6, URZ ;  /* 0x0000003f00067c82 */ /* 0x000fcc0008000000 */
.L_x_25:
[----:B------:R-:W-:Y:S05]  /*32b0*/  @!P1 BRA `(.L_x_26) ;  /* 0x0000000000049947 */ /* 0x000fea0003800000 */
[----:B------:R-:W-:Y:S01]  /*32c0*/  BPT.TRAP 0x1 ;  /* 0x000000040000795c */ /* 0x000fe20000300000 */
.L_x_26:
[----:B------:R-:W-:Y:S02]  /*32d0*/  UISETP.GT.U32.AND UP0, UPT, UR7, 0x1, UPT ;  /* 0x000000010700788c */ /* 0x000fe4000bf04070 */
[----:B------:R-:W-:-:S04]  /*32e0*/  ULEA UR17, UR36, UR11, 0x3 ;  /* 0x0000000b24117291 */ /* 0x000fc8000f8e183f */
[----:B------:R-:W-:Y:S01]  /*32f0*/  UIADD3 UR17, UR17, 0x50, URZ ;  /* 0x0000005011117890 */ /* 0x000fe2000fffe03f */
[----:B------:R-:W-:-:S03]  /*3300*/  PLOP3.LUT P0, PT, PT, PT, UP0, 0x80, 0x0 ;  /* 0x000000000000781c */ /* 0x000fc60003f0f008 */
[----:B------:R-:W-:-:S09]  /*3310*/  UPRMT UR17, URZ, 0x654, UR17 ;  /* 0x000006543f117896 */ /* 0x000fd20008000011 */
[----:B------:R-:W-:Y:S01]  /*3320*/  SYNCS.ARRIVE.TRANS64.RED.A1T0 RZ, [UR17], RZ ;  /* 0x000000ffffff79a7 */ /* 0x000fe20008100411 */
[----:B------:R-:W-:Y:S05]  /*3330*/  @P0 BRA `(.L_x_27) ;  /* 0x0000000000040947 */ /* 0x000fea0003800000 */
[----:B------:R-:W-:Y:S01]  /*3340*/  BPT.TRAP 0x1 ;  /* 0x000000040000795c */ /* 0x000fe20000300000 */
.L_x_27:
[----:B------:R-:W-:Y:S01]  /*3350*/  UIADD3 UR37, UR37, 0x1, URZ ;  /* 0x0000000125257890 */ /* 0x000fe2000fffe03f */
[C---:B------:R-:W-:Y:S01]  /*3360*/  ISETP.GT.AND P0, PT, R166.reuse, 0x1, PT ;  /* 0x00000001a600780c */ /* 0x040fe20003f04270 */
[----:B------:R-:W-:Y:S01]  /*3370*/  UIADD3 UR36, UR36, 0x1, URZ ;  /* 0x0000000124247890 */ /* 0x000fe2000fffe03f */
[----:B------:R-:W-:Y:S01]  /*3380*/  VIADD R166, R166, 0xffffffff ;  /* 0xffffffffa6a67836 */ /* 0x000fe20000000000 */
[----:B------:R-:W-:Y:S02]  /*3390*/  UISETP.NE.AND UP0, UPT, UR37, 0xa, UPT ;  /* 0x0000000a2500788c */ /* 0x000fe4000bf05270 */
[----:B------:R-:W-:Y:S02]  /*33a0*/  UISETP.NE.AND UP1, UPT, UR36, 0xa, UPT ;  /* 0x0000000a2400788c */ /* 0x000fe4000bf25270 */
[----:B------:R-:W-:Y:S02]  /*33b0*/  USEL UR17, URZ, 0x1, UP0 ;  /* 0x000000013f117887 */ /* 0x000fe40008000000 */
[----:B------:R-:W-:-:S02]  /*33c0*/  USEL UR37, UR37, URZ, UP0 ;  /* 0x0000003f25257287 */ /* 0x000fc40008000000 */
[----:B------:R-:W-:Y:S02]  /*33d0*/  USEL UR36, UR36, URZ, UP1 ;  /* 0x0000003f24247287 */ /* 0x000fe40008800000 */
[----:B------:R-:W-:Y:S01]  /*33e0*/  LOP3.LUT R169, R169, UR17, RZ, 0x3c, !PT ;  /* 0x00000011a9a97c12 */ /* 0x000fe2000f8e3cff */
[----:B------:R-:W-:Y:S01]  /*33f0*/  UMOV UR17, 0x1 ;  /* 0x0000000100117882 */ /* 0x000fe20000000000 */
[----:B------:R-:W-:Y:S08]  /*3400*/  @P0 BRA `(.L_x_28) ;  /* 0xfffffff000980947 */ /* 0x000ff0000383ffff */
.L_x_20:
[----:B------:R-:W-:Y:S01]  /*3410*/  UISETP.NE.AND UP0, UPT, UR6, URZ, UPT ;  /* 0x0000003f0600728c */ /* 0x000fe2000bf05270 */
[----:B------:R-:W2:Y:S03]  /*3420*/  LDC R166, c[0x0][0x28c] ;  /* 0x0000a300ffa67b82 */ /* 0x000ea60000000800 */
[----:B------:R-:W-:-:S06]  /*3430*/  USEL UR6, URZ, 0x1, !UP0 ;  /* 0x000000013f067887 */ /* 0x000fcc000c000000 */
[----:B------:R-:W-:Y:S02]  /*3440*/  ISETP.NE.AND P0, PT, RZ, UR6, PT ;  /* 0x00000006ff007c0c */ /* 0x000fe4000bf05270 */
[----:B--2---:R-:W-:-:S11]  /*3450*/  ISETP.GE.AND P1, PT, R166, 0x1, PT ;  /* 0x00000001a600780c */ /* 0x004fd60003f26270 */
[----:B------:R-:W-:Y:S05]  /*3460*/  @!P0 BRA `(.L_x_29) ;  /* 0x0000000400448947 */ /* 0x000fea0003800000 */
[----:B------:R-:W-:Y:S02]  /*3470*/  WARPGROUP.DEPBAR.LE gsb0, 0x0 ;  /* 0x00008000000079c5 */ /* 0x000fe40000010000 */
[----:B------:R-:W-:Y:S01]  /*3480*/  FADD R165, R96, R165 ;  /* 0x000000a560a57221 */ /* 0x000fe20000000000 */
        /* <DEDUP_REMOVED lines=78> */
[----:B------:R-:W-:-:S07]  /*3970*/  FADD R8, R8, R31 ;  /* 0x0000001f08087221 */ /* 0x000fce0000000000 */
.L_x_29:
[----:B------:R-:W-:Y:S02]  /*3980*/  WARPGROUP.DEPBAR.LE gsb0, 0x0 ;  /* 0x00008000000079c5 */ /* 0x000fe40000010000 */
[----:B------:R-:W-:Y:S05]  /*3990*/  @!P1 BRA `(.L_x_30) ;  /* 0x0000000000489947 */ /* 0x000fea0003800000 */
[----:B------:R-:W-:-:S06]  /*39a0*/  UISETP.NE.AND UP0, UPT, UR9, 0x3, UPT ;  /* 0x000000030900788c */ /* 0x000fcc000bf05270 */
[----:B------:R-:W-:-:S13]  /*39b0*/  PLOP3.LUT P0, PT, PT, PT, UP0, 0x80, 0x0 ;  /* 0x000000000000781c */ /* 0x000fda0003f0f008 */
[----:B------:R-:W-:Y:S05]  /*39c0*/  @!P0 BRA `(.L_x_31) ;  /* 0x0000000000048947 */ /* 0x000fea0003800000 */
[----:B------:R-:W-:Y:S01]  /*39d0*/  BPT.TRAP 0x1 ;  /* 0x000000040000795c */ /* 0x000fe20000300000 */
.L_x_31:
[----:B------:R-:W-:-:S04]  /*39e0*/  UISETP.LT.AND UP0, UPT, UR10, 0x1, UPT ;  /* 0x000000010a00788c */ /* 0x000fc8000bf01270 */
[----:B------:R-:W-:Y:S02]  /*39f0*/  USEL UR6, UR10, 0x1, UP0 ;  /* 0x000000010a067887 */ /* 0x000fe40008000000 */
[----:B------:R-:W-:Y:S02]  /*3a00*/  UISETP.GT.U32.AND UP0, UPT, UR7, 0x1, UPT ;  /* 0x000000010700788c */ /* 0x000fe4000bf04070 */
[----:B------:R-:W-:-:S04]  /*3a10*/  UIADD3 UR6, UR5, UR10, -UR6 ;  /* 0x0000000a05067290 */ /* 0x000fc8000fffe806 */
[----:B------:R-:W-:Y:S01]  /*3a20*/  UIMAD.WIDE.U32 UR16, UR6, -0x33333333, URZ ;  /* 0xcccccccd061078a5 */ /* 0x000fe2000f8e003f */
[----:B------:R-:W-:-:S03]  /*3a30*/  PLOP3.LUT P0, PT, PT, PT, UP0, 0x80, 0x0 ;  /* 0x000000000000781c */ /* 0x000fc60003f0f008 */
[----:B------:R-:W-:-:S04]  /*3a40*/  USHF.R.U32.HI UR16, URZ, 0x3, UR17 ;  /* 0x000000033f107899 */ /* 0x000fc80008011611 */
[----:B------:R-:W-:-:S04]  /*3a50*/  UIMAD UR6, UR16, -0xa, UR6 ;  /* 0xfffffff6100678a4 */ /* 0x000fc8000f8e0206 */
[----:B------:R-:W-:-:S04]  /*3a60*/  ULEA UR6, UR6, UR11, 0x3 ;  /* 0x0000000b06067291 */ /* 0x000fc8000f8e183f */
[----:B------:R-:W-:-:S04]  /*3a70*/  UIADD3 UR6, UR6, 0x50, URZ ;  /* 0x0000005006067890 */ /* 0x000fc8000fffe03f */
[----:B------:R-:W-:-:S09]  /*3a80*/  UPRMT UR6, URZ, 0x654, UR6 ;  /* 0x000006543f067896 */ /* 0x000fd20008000006 */
[----:B------:R-:W-:Y:S01]  /*3a90*/  SYNCS.ARRIVE.TRANS64.RED.A1T0 RZ, [UR6], RZ ;  /* 0x000000ffffff79a7 */ /* 0x000fe20008100406 */
[----:B------:R-:W-:Y:S05]  /*3aa0*/  @P0 BRA `(.L_x_30) ;  /* 0x0000000000040947 */ /* 0x000fea0003800000 */
[----:B------:R-:W-:Y:S01]  /*3ab0*/  BPT.TRAP 0x1 ;  /* 0x000000040000795c */ /* 0x000fe20000300000 */
.L_x_30:
[----:B------:R-:W2:Y:S01]  /*3ac0*/  LDC R28, c[0x0][0x288] ;  /* 0x0000a200ff1c7b82 */ /* 0x000ea20000000800 */
[--C-:B------:R-:W-:Y:S01]  /*3ad0*/  SHF.R.U32.HI R24, RZ, 0x2, R0.reuse ;  /* 0x00000002ff187819 */ /* 0x100fe20000011600 */
[----:B------:R-:W-:Y:S01]  /*3ae0*/  IMAD R37, R5, 0x50, RZ ;  /* 0x0000005005257824 */ /* 0x000fe200078e02ff */
[----:B------:R-:W-:Y:S01]  /*3af0*/  SHF.R.U32.HI R27, RZ, 0x7, R0 ;  /* 0x00000007ff1b7819 */ /* 0x000fe20000011600 */
[----:B------:R-:W-:Y:S01]  /*3b00*/  UIADD3 UR11, UR10, UR5, URZ ;  /* 0x000000050a0b7290 */ /* 0x000fe2000fffe03f */
[C---:B------:R-:W-:Y:S01]  /*3b10*/  LOP3.LUT R26, R0.reuse, 0x60, RZ, 0xc0, !PT ;  /* 0x00000060001a7812 */ /* 0x040fe200078ec0ff */
[----:B------:R-:W-:Y:S01]  /*3b20*/  IMAD.SHL.U32 R32, R0, 0x2, RZ ;  /* 0x0000000200207824 */ /* 0x000fe200078e00ff */
[----:B------:R-:W-:Y:S01]  /*3b30*/  LOP3.LUT R25, R24, 0x7, RZ, 0xc0, !PT ;  /* 0x0000000718197812 */ /* 0x000fe200078ec0ff */
[----:B------:R-:W-:Y:S01]  /*3b40*/  USHF.R.S32.HI UR12, URZ, 0x1f, UR14 ;  /* 0x0000001f3f0c7899 */ /* 0x000fe2000801140e */
[----:B------:R-:W-:Y:S01]  /*3b50*/  IMAD.SHL.U32 R42, R4, 0x100, RZ ;  /* 0x00000100042a7824 */ /* 0x000fe200078e00ff */
[----:B------:R-:W-:Y:S01]  /*3b60*/  LOP3.LUT R24, R27, 0x1, RZ, 0xc0, !PT ;  /* 0x000000011b187812 */ /* 0x000fe200078ec0ff */
[----:B------:R-:W-:Y:S01]  /*3b70*/  UISETP.GT.U32.AND UP0, UPT, UR11, 0x9, UPT ;  /* 0x000000090b00788c */ /* 0x000fe2000bf04070 */
[----:B------:R-:W-:Y:S01]  /*3b80*/  SHF.R.U32.HI R26, RZ, 0x1, R26 ;  /* 0x00000001ff1a7819 */ /* 0x000fe2000001161a */
[----:B------:R-:W-:Y:S01]  /*3b90*/  ULDC.64 UR16, c[0x0][0x5d0] ;  /* 0x0001740000107ab9 */ /* 0x000fe20000000a00 */
[----:B------:R-:W-:Y:S01]  /*3ba0*/  ULDC UR15, c[0x0][0x284] ;  /* 0x0000a100000f7ab9 */ /* 0x000fe20000000800 */
[----:B------:R-:W-:Y:S01]  /*3bb0*/  UIMAD UR5, UR12, UR16, URZ ;  /* 0x000000100c0572a4 */ /* 0x000fe2000f8e023f */
[C---:B------:R-:W-:Y:S01]  /*3bc0*/  LOP3.LUT R32, R37.reuse, 0x6, R32, 0xf8, !PT ;  /* 0x0000000625207812 */ /* 0x040fe200078ef820 */
[----:B------:R-:W-:Y:S01]  /*3bd0*/  UISETP.LT.U32.AND UP0, UPT, UR10, 0xa, UP0 ;  /* 0x0000000a0a00788c */ /* 0x000fe20008701070 */
[----:B------:R-:W-:Y:S01]  /*3be0*/  IADD3 R27, RZ, -R26, -R25 ;  /* 0x8000001aff1b7210 */ /* 0x000fe20007ffe819 */
[C---:B------:R-:W-:Y:S01]  /*3bf0*/  IMAD.SHL.U32 R30, R24.reuse, 0x40, RZ ;  /* 0x00000040181e7824 */ /* 0x040fe200078e00ff */
[----:B------:R-:W-:Y:S01]  /*3c00*/  UISETP.GE.U32.AND UP1, UPT, UR10, 0xa, UPT ;  /* 0x0000000a0a00788c */ /* 0x000fe2000bf26070 */
[----:B------:R-:W-:Y:S01]  /*3c10*/  IMAD.U32 R5, RZ, RZ, UR16 ;  /* 0x00000010ff057e24 */ /* 0x000fe2000f8e00ff */
[----:B------:R-:W-:Y:S01]  /*3c20*/  UIMAD UR6, UR14, UR17, UR5 ;  /* 0x000000110e0672a4 */ /* 0x000fe2000f8e0205 */
[--C-:B------:R-:W-:Y:S01]  /*3c30*/  SHF.R.S32.HI R33, RZ, 0x1f, R32.reuse ;  /* 0x0000001fff217819 */ /* 0x100fe20000011420 */
[----:B------:R-:W-:Y:S01]  /*3c40*/  UIMAD.WIDE.U32 UR16, UR11, -0x33333333, URZ ;  /* 0xcccccccd0b1078a5 */ /* 0x000fe2000f8e003f */
[----:B--2---:R-:W-:Y:S01]  /*3c50*/  ISETP.GE.AND P0, PT, R37, R28, PT ;  /* 0x0000001c2500720c */ /* 0x004fe20003f06270 */
[----:B------:R-:W-:Y:S01]  /*3c60*/  USEL UR5, URZ, 0x1, !UP0 ;  /* 0x000000013f057887 */ /* 0x000fe2000c000000 */
[----:B------:R-:W-:Y:S01]  /*3c70*/  IMAD R27, R24, -0x40, R27 ;  /* 0xffffffc0181b7824 */ /* 0x000fe200078e021b */
[----:B------:R-:W-:Y:S01]  /*3c80*/  LOP3.LUT R25, R30, 0x40, R25, 0xe2, !PT ;  /* 0x000000401e197812 */ /* 0x000fe200078ee219 */
[----:B------:R-:W-:Y:S01]  /*3c90*/  IMAD.WIDE R30, R4, 0x100, RZ ;  /* 0x00000100041e7825 */ /* 0x000fe200078e02ff */
[----:B------:R-:W-:Y:S01]  /*3ca0*/  ISETP.GE.OR P0, PT, R42, UR15, P0 ;  /* 0x0000000f2a007c0c */ /* 0x000fe20008706670 */
[----:B------:R-:W-:Y:S01]  /*3cb0*/  USHF.R.U32.HI UR16, URZ, 0x3, UR17 ;  /* 0x000000033f107899 */ /* 0x000fe20008011611 */
[----:B------:R-:W-:Y:S01]  /*3cc0*/  LOP3.LUT R24, R0, 0x3, RZ, 0xc0, !PT ;  /* 0x0000000300187812 */ /* 0x000fe200078ec0ff */
[----:B------:R-:W-:Y:S01]  /*3cd0*/  ULOP3.LUT UR4, UR4, UR5, URZ, 0x3c, !UPT ;  /* 0x0000000504047292 */ /* 0x000fe2000f8e3c3f */
[----:B------:R-:W-:Y:S01]  /*3ce0*/  IMAD.WIDE.U32 R4, R5, UR14, R32 ;  /* 0x0000000e05047c25 */ /* 0x000fe2000f8e0020 */
[----:B------:R-:W-:Y:S01]  /*3cf0*/  UIMAD UR5, UR16, -0xa, UR11 ;  /* 0xfffffff6100578a4 */ /* 0x000fe2000f8e020b */
[----:B------:R-:W-:Y:S01]  /*3d00*/  IADD3 R42, -R42, UR15, R27 ;  /* 0x0000000f2a2a7c10 */ /* 0x000fe2000fffe11b */
[----:B------:R-:W-:Y:S01]  /*3d10*/  @UP1 ULOP3.LUT UR4, UR4, 0x1, UR16, 0x78, !UPT ;  /* 0x0000000104041892 */ /* 0x000fe2000f8e7810 */
[----:B------:R-:W-:Y:S01]  /*3d20*/  IMAD R24, R24, -0x2, R28 ;  /* 0xfffffffe18187824 */ /* 0x000fe200078e021c */
[----:B------:R-:W-:Y:S01]  /*3d30*/  LOP3.LUT R47, R30, R25, R26, 0xfe, !PT ;  /* 0x000000191e2f7212 */ /* 0x000fe200078efe1a */
[----:B------:R-:W-:-:S02]  /*3d40*/  VIADD R5, R5, UR6 ;  /* 0x0000000605057c36 */ /* 0x000fc40008000000 */
[----:B------:R-:W-:Y:S02]  /*3d50*/  IMAD.IADD R37, R24, 0x1, -R37 ;  /* 0x0000000118257824 */ /* 0x000fe400078e0a25 */
[----:B------:R-:W-:Y:S01]  /*3d60*/  IMAD.MOV.U32 R36, RZ, RZ, -0x1 ;  /* 0xffffffffff247424 */ /* 0x000fe200078e00ff */
[----:B------:R-:W-:Y:S06]  /*3d70*/  @P0 BRA `(.L_x_32) ;  /* 0x0000005800480947 */ /* 0x000fec0003800000 */
[----:B------:R-:W2:Y:S01]  /*3d80*/  LDC.64 R38, c[0x0][0x5c8] ;  /* 0x00017200ff267b82 */ /* 0x000ea20000000a00 */
[----:B------:R-:W-:Y:S01]  /*3d90*/  ULDC.64 UR16, c[0x0][0x5c0] ;  /* 0x0001700000107ab9 */ /* 0x000fe20000000a00 */
[----:B------:R-:W-:Y:S01]  /*3da0*/  BSSY B0, `(.L_x_32) ;  /* 0x000058f000007945 */ /* 0x000fe20003800000 */
[-C--:B--2---:R-:W-:Y:S01]  /*3db0*/  IMAD R24, R31, R38.reuse, RZ ;  /* 0x000000261f187224 */ /* 0x084fe200078e02ff */
[----:B------:R-:W-:Y:S01]  /*3dc0*/  SHF.L.U64.HI R34, R38, 0x3, R39 ;  /* 0x0000000326227819 */ /* 0x000fe20000010227 */
[----:B------:R-:W-:-:S04]  /*3dd0*/  IMAD.WIDE.U32 R28, R47, R38, R4 ;  /* 0x000000262f1c7225 */ /* 0x000fc800078e0004 */
[----:B------:R-:W-:Y:S01]  /*3de0*/  IMAD R5, R47, R39, R24 ;  /* 0x000000272f057224 */ /* 0x000fe200078e0218 */
[----:B------:R-:W-:Y:S01]  /*3df0*/  IADD3 R4, P3, R28, UR16, RZ ;  /* 0x000000101c047c10 */ /* 0x000fe2000ff7e0ff */
[C---:B------:R-:W-:Y:S01]  /*3e00*/  IMAD.SHL.U32 R27, R38.reuse, 0x8, RZ ;  /* 0x00000008261b7824 */ /* 0x040fe200078e00ff */
[----:B------:R-:W-:Y:S01]  /*3e10*/  LEA R24, P2, R38, R28, 0x7 ;  /* 0x0000001c26187211 */ /* 0x000fe200078438ff */
[----:B------:R-:W-:-:S03]  /*3e20*/  IMAD.IADD R29, R29, 0x1, R5 ;  /* 0x000000011d1d7824 */ /* 0x000fc600078e0205 */
[----:B------:R-:W-:Y:S02]  /*3e30*/  IADD3 R28, P1, P0, R28, UR16, R27 ;  /* 0x000000101c1c7c10 */ /* 0x000fe4000f83e01b */
[----:B------:R-:W-:Y:S02]  /*3e40*/  IADD3.X R5, R29, UR17, RZ, P3, !PT ;  /* 0x000000111d057c10 */ /* 0x000fe40009ffe4ff */
[----:B------:R-:W-:Y:S02]  /*3e50*/  FSETP.NEU.AND P3, PT, RZ, UR8, PT ;  /* 0x00000008ff007c0b */ /* 0x000fe4000bf6d000 */
[----:B------:R-:W-:Y:S02]  /*3e60*/  LEA.HI.X R25, R38, R29, R39, 0x7, P2 ;  /* 0x0000001d26197211 */ /* 0x000fe400010f3c27 */
[C---:B------:R-:W-:Y:S02]  /*3e70*/  IADD3 R26, P2, R24.reuse, UR16, RZ ;  /* 0x00000010181a7c10 */ /* 0x040fe4000ff5e0ff */
[----:B------:R-:W-:-:S02]  /*3e80*/  IADD3 R24, P5, P6, R24, UR16, R27 ;  /* 0x0000001018187c10 */ /* 0x000fc4000febe01b */
[----:B------:R-:W-:Y:S02]  /*3e90*/  IADD3.X R27, R25, UR17, RZ, P2, !PT ;  /* 0x00000011191b7c10 */ /* 0x000fe400097fe4ff */
[--C-:B------:R-:W-:Y:S02]  /*3ea0*/  IADD3.X R29, R29, UR17, R34.reuse, P1, P0 ;  /* 0x000000111d1d7c10 */ /* 0x100fe40008fe0422 */
[----:B------:R-:W-:Y:S01]  /*3eb0*/  IADD3.X R25, R25, UR17, R34, P5, P6 ;  /* 0x0000001119197c10 */ /* 0x000fe2000afec422 */
[----:B------:R-:W-:Y:S06]  /*3ec0*/  @!P3 BRA `(.L_x_33) ;  /* 0x0000004000e0b947 */ /* 0x000fec0003800000 */
[----:B------:R-:W-:Y:S01]  /*3ed0*/  ULDC.64 UR16, c[0x0][0x5b8] ;  /* 0x00016e0000107ab9 */ /* 0x000fe20000000a00 */
[----:B------:R-:W-:Y:S01]  /*3ee0*/  ISETP.GE.AND P3, PT, R42, 0x1, PT ;  /* 0x000000012a00780c */ /* 0x000fe20003f66270 */
[----:B------:R-:W-:Y:S02]  /*3ef0*/  UIMAD UR6, UR12, UR16, URZ ;  /* 0x000000100c0672a4 */ /* 0x000fe4000f8e023f */
[----:B------:R-:W-:Y:S01]  /*3f00*/  IMAD.U32 R35, RZ, RZ, UR16 ;  /* 0x00000010ff237e24 */ /* 0x000fe2000f8e00ff */
[----:B------:R-:W-:Y:S01]  /*3f10*/  BSSY B1, `(.L_x_34) ;  /* 0x000000f000017945 */ /* 0x000fe20003800000 */
[----:B------:R-:W-:Y:S01]  /*3f20*/  ISETP.LT.OR P1, PT, R37, 0x1, !P3 ;  /* 0x000000012500780c */ /* 0x000fe20005f21670 */
[----:B------:R-:W-:Y:S02]  /*3f30*/  UIMAD UR6, UR14, UR17, UR6 ;  /* 0x000000110e0672a4 */ /* 0x000fe4000f8e0206 */
[----:B------:R-:W-:Y:S01]  /*3f40*/  IMAD.WIDE.U32 R34, R35, UR14, R32 ;  /* 0x0000000e23227c25 */ /* 0x000fe2000f8e0020 */
[----:B------:R-:W-:Y:S01]  /*3f50*/  ULDC.64 UR14, c[0x0][0x5b0] ;  /* 0x00016c00000e7ab9 */ /* 0x000fe20000000a00 */
[----:B------:R-:W-:-:S02]  /*3f60*/  ULDC.64 UR16, c[0x0][0x5a8] ;  /* 0x00016a0000107ab9 */ /* 0x000fc40000000a00 */
[----:B------:R-:W-:Y:S02]  /*3f70*/  IMAD R38, R31, UR14, RZ ;  /* 0x0000000e1f267c24 */ /* 0x000fe4000f8e02ff */
[----:B------:R-:W-:Y:S02]  /*3f80*/  VIADD R35, R35, UR6 ;  /* 0x0000000623237c36 */ /* 0x000fe40008000000 */
[C-C-:B------:R-:W-:Y:S01]  /*3f90*/  IMAD R39, R47.reuse, UR15, R38.reuse ;  /* 0x0000000f2f277c24 */ /* 0x140fe2000f8e0226 */
[----:B------:R-:W-:Y:S01]  /*3fa0*/  PRMT R38, RZ, 0x7610, R38 ;  /* 0x00007610ff267816 */ /* 0x000fe20000000026 */
[----:B------:R-:W-:-:S03]  /*3fb0*/  IMAD.WIDE.U32 R32, R47, UR14, R34 ;  /* 0x0000000e2f207c25 */ /* 0x000fc6000f8e0022 */
[----:B------:R-:W-:-:S04]  /*3fc0*/  IADD3 R32, P0, R32, UR16, RZ ;  /* 0x0000001020207c10 */ /* 0x000fc8000ff1e0ff */
[----:B------:R-:W-:Y:S01]  /*3fd0*/  IADD3.X R33, R33, UR17, R39, P0, !PT ;  /* 0x0000001121217c10 */ /* 0x000fe200087fe427 */
[----:B------:R-:W-:Y:S08]  /*3fe0*/  @P1 BRA `(.L_x_35) ;  /* 0x0000000000041947 */ /* 0x000ff00003800000 */
[----:B------:R2:W5:Y:S02]  /*3ff0*/  LDG.E.U8 R38, desc[UR38][R32.64] ;  /* 0x0000002620267981 */ /* 0x000564000c1e1100 */
.L_x_35:
[----:B------:R-:W-:Y:S05]  /*4000*/  BSYNC B1 ;  /* 0x0000000000017941 */ /* 0x000fea0003800000 */
.L_x_34:
[----:B-----5:R-:W-:Y:S01]  /*4010*/  LOP3.LUT R38, R38, 0xff, RZ, 0xc0, !PT ;  /* 0x000000ff26267812 */ /* 0x020fe200078ec0ff */
[----:B------:R-:W-:Y:S01]  /*4020*/  BSSY B1, `(.L_x_36) ;  /* 0x000000b000017945 */ /* 0x000fe20003800000 */
[----:B------:R-:W-:Y:S02]  /*4030*/  ISETP.LT.OR P0, PT, R37, 0x2, !P3 ;  /* 0x000000022500780c */ /* 0x000fe40005f01670 */
[----:B------:R-:W-:-:S05]  /*4040*/  F2FP.F16.E4M3.UNPACK_B R38, R38 ;  /* 0x00000026ff26723e */ /* 0x000fca00020006ff */
[----:B------:R-:W-:-:S05]  /*4050*/  HADD2.F32 R38, -RZ, R38.H0_H0 ;  /* 0x20000026ff267230 */ /* 0x000fca0000004100 */
[----:B------:R-:W-:-:S04]  /*4060*/  FMUL R38, R38, UR8 ;  /* 0x0000000826267c20 */ /* 0x000fc80008400000 */
[----:B------:R-:W-:-:S05]  /*4070*/  FFMA R38, R165, UR13, R38 ;  /* 0x0000000da5267c23 */ /* 0x000fca0008000026 */
[----:B------:R-:W-:Y:S02]  /*4080*/  F2FP.SATFINITE.E4M3.F32.PACK_AB_MERGE_C R39, RZ, R38, RZ ;  /* 0x00000026ff27723e */ /* 0x000fe400048070ff */
[----:B------:R-:W-:-:S03]  /*4090*/  PRMT R38, RZ, 0x7610, R38 ;  /* 0x00007610ff267816 */ /* 0x000fc60000000026 */
[----:B------:R3:W-:Y:S01]  /*40a0*/  @!P1 STG.E.U8 desc[UR38][R4.64], R39 ;  /* 0x0000002704009986 */ /* 0x0007e2000c101126 */
[----:B------:R-:W-:Y:S05]  /*40b0*/  @P0 BRA `(.L_x_37) ;  /* 0x0000000000040947 */ /* 0x000fea0003800000 */
[----:B------:R4:W5:Y:S02]  /*40c0*/  LDG.E.U8 R38, desc[UR38][R32.64+0x1] ;  /* 0x0000012620267981 */ /* 0x000964000c1e1100 */
.L_x_37:
[----:B------:R-:W-:Y:S05]  /*40d0*/  BSYNC B1 ;  /* 0x0000000000017941 */ /* 0x000fea0003800000 */
.L_x_36:
[----:B-----5:R-:W-:Y:S01]  /*40e0*/  LOP3.LUT R38, R38, 0xff, RZ, 0xc0, !PT ;  /* 0x000000ff26267812 */ /* 0x020fe200078ec0ff */
[----:B------:R-:W-:Y:S01]  /*40f0*/  BSSY B1, `(.L_x_38) ;  /* 0x0000013000017945 */ /* 0x000fe20003800000 */
[----:B------:R-:W-:Y:S02]  /*4100*/  IADD3 R43, P1, R47, 0x8, RZ ;  /* 0x000000082f2b7810 */ /* 0x000fe40007f3e0ff */
[----:B------:R-:W-:Y:S02]  /*4110*/  F2FP.F16.E4M3.UNPACK_B R38, R38 ;  /* 0x00000026ff26723e */ /* 0x000fe400020006ff */
[----:B------:R-:W-:Y:S01]  /*4120*/  ISETP.GE.AND P2, PT, R42, 0x9, PT ;  /* 0x000000092a00780c */ /* 0x000fe20003f46270 */
[----:B---3--:R-:W-:Y:S02]  /*4130*/  IMAD.X R39, RZ, RZ, R31, P1 ;  /* 0x000000ffff277224 */ /* 0x008fe400008e061f */
[----:B------:R-:W-:Y:S01]  /*4140*/  HADD2.F32 R38, -RZ, R38.H0_H0 ;  /* 0x20000026ff267230 */ /* 0x000fe20000004100 */
[----:B------:R-:W-:Y:S01]  /*4150*/  ISETP.LT.OR P5, PT, R37, 0x1, !P2 ;  /* 0x000000012500780c */ /* 0x000fe200057a1670 */
[----:B------:R-:W-:-:S03]  /*4160*/  IMAD R40, R39, UR14, RZ ;  /* 0x0000000e27287c24 */ /* 0x000fc6000f8e02ff */
[----:B------:R-:W-:Y:S01]  /*4170*/  FMUL R41, R38, UR8 ;  /* 0x0000000826297c20 */ /* 0x000fe20008400000 */
[----:B------:R-:W-:-:S04]  /*4180*/  IMAD.WIDE.U32 R38, R43, UR14, R34 ;  /* 0x0000000e2b267c25 */ /* 0x000fc8000f8e0022 */
[----:B------:R-:W-:Y:S01]  /*4190*/  FFMA R41, R164, UR13, R41 ;  /* 0x0000000da4297c23 */ /* 0x000fe20008000029 */
[--C-:B------:R-:W-:Y:S01]  /*41a0*/  IMAD R43, R43, UR15, R40.reuse ;  /* 0x0000000f2b2b7c24 */ /* 0x100fe2000f8e0228 */
[----:B------:R-:W-:Y:S02]  /*41b0*/  IADD3 R38, P1, R38, UR16, RZ ;  /* 0x0000001026267c10 */ /* 0x000fe4000ff3e0ff */
[----:B------:R-:W-:Y:S02]  /*41c0*/  PRMT R40, RZ, 0x7610, R40 ;  /* 0x00007610ff287816 */ /* 0x000fe40000000028 */
[----:B------:R-:W-:Y:S02]  /*41d0*/  F2FP.SATFINITE.E4M3.F32.PACK_AB_MERGE_C R41, RZ, R41, RZ ;  /* 0x00000029ff29723e */ /* 0x000fe400048070ff */
[----:B------:R-:W-:-:S03]  /*41e0*/  IADD3.X R39, R39, UR17, R43, P1, !PT ;  /* 0x0000001127277c10 */ /* 0x000fc60008ffe42b */
[----:B------:R3:W-:Y:S01]  /*41f0*/  @!P0 STG.E.U8 desc[UR38][R4.64+0x1], R41 ;  /* 0x0000012904008986 */ /* 0x0007e2000c101126 */
[----:B------:R-:W-:Y:S05]  /*4200*/  @P5 BRA `(.L_x_39) ;  /* 0x0000000000045947 */ /* 0x000fea0003800000 */
[----:B------:R0:W5:Y:S02]  /*4210*/  LDG.E.U8 R40, desc[UR38][R38.64] ;  /* 0x0000002626287981 */ /* 0x000164000c1e1100 */
.L_x_39:
[----:B------:R-:W-:Y:S05]  /*4220*/  BSYNC B1 ;  /* 0x0000000000017941 */ /* 0x000fea0003800000 */
.L_x_38:
[----:B-----5:R-:W-:Y:S01]  /*4230*/  LOP3.LUT R40, R40, 0xff, RZ, 0xc0, !PT ;  /* 0x000000ff28287812 */ /* 0x020fe200078ec0ff */
[----:B------:R-:W-:Y:S01]  /*4240*/  BSSY B1, `(.L_x_40) ;  /* 0x000000b000017945 */ /* 0x000fe20003800000 */
[----:B------:R-:W-:Y:S02]  /*4250*/  ISETP.LT.OR P0, PT, R37, 0x2, !P2 ;  /* 0x000000022500780c */ /* 0x000fe40005701670 */
[----:B------:R-:W-:-:S05]  /*4260*/  F2FP.F16.E4M3.UNPACK_B R40, R40 ;  /* 0x00000028ff28723e */ /* 0x000fca00020006ff */
[----:B------:R-:W-:-:S05]  /*4270*/  HADD2.F32 R40, -RZ, R40.H0_H0 ;  /* 0x20000028ff287230 */ /* 0x000fca0000004100 */
[----:B------:R-:W-:-:S04]  /*4280*/  FMUL R40, R40, UR8 ;  /* 0x0000000828287c20 */ /* 0x000fc80008400000 */
[----:B------:R-:W-:-:S05]  /*4290*/  FFMA R40, R163, UR13, R40 ;  /* 0x0000000da3287c23 */ /* 0x000fca0008000028 */
[----:B---3--:R-:W-:Y:S02]  /*42a0*/  F2FP.SATFINITE.E4M3.F32.PACK_AB_MERGE_C R41, RZ, R40, RZ ;  /* 0x00000028ff29723e */ /* 0x008fe400048070ff */
[----:B------:R-:W-:-:S03]  /*42b0*/  PRMT R40, RZ, 0x7610, R40 ;  /* 0x00007610ff287816 */ /* 0x000fc60000000028 */
[----:B------:R3:W-:Y:S01]  /*42c0*/  @!P5 STG.E.U8 desc[UR38][R28.64], R41 ;  /* 0x000000291c00d986 */ /* 0x0007e2000c101126 */
[----:B------:R-:W-:Y:S05]  /*42d0*/  @P0 BRA `(.L_x_41) ;  /* 0x0000000000040947 */ /* 0x000fea0003800000 */
[----:B------:R0:W5:Y:S02]  /*42e0*/  LDG.E.U8 R40, desc[UR38][R38.64+0x1] ;  /* 0x0000012626287981 */ /* 0x000164000c1e1100 */
.L_x_41:
[----:B------:R-:W-:Y:S05]  /*42f0*/  BSYNC B1 ;  /* 0x0000000000017941 */ /* 0x000fea0003800000 */
.L_x_40:
[----:B-----5:R-:W-:Y:S01]  /*4300*/  LOP3.LUT R40, R40, 0xff, RZ, 0xc0, !PT ;  /* 0x000000ff28287812 */ /* 0x020fe200078ec0ff */
[----:B------:R-:W-:Y:S01]  /*4310*/  BSSY B1, `(.L_x_42) ;  /* 0x000000b000017945 */ /* 0x000fe20003800000 */
[----:B------:R-:W-:Y:S02]  /*4320*/  ISETP.LT.OR P1, PT, R37, 0x9, !P3 ;  /* 0x000000092500780c */ /* 0x000fe40005f21670 */
[----:B------:R-:W-:-:S05]  /*4330*/  F2FP.F16.E4M3.UNPACK_B R40, R40 ;  /* 0x00000028ff28723e */ /* 0x000fca00020006ff */
[----:B------:R-:W-:-:S05]  /*4340*/  HADD2.F32 R40, -RZ, R40.H0_H0 ;  /* 0x20000028ff287230 */ /* 0x000fca0000004100 */
[----:B---3--:R-:W-:Y:S01]  /*4350*/  FMUL R41, R40, UR8 ;  /* 0x0000000828297c20 */ /* 0x008fe20008400000 */
[----:B------:R-:W-:-:S03]  /*4360*/  PRMT R40, RZ, 0x7610, R40 ;  /* 0x00007610ff287816 */ /* 0x000fc60000000028 */
[----:B------:R-:W-:-:S05]  /*4370*/  FFMA R41, R162, UR13, R41 ;  /* 0x0000000da2297c23 */ /* 0x000fca0008000029 */
[----:B------:R-:W-:-:S05]  /*4380*/  F2FP.SATFINITE.E4M3.F32.PACK_AB_MERGE_C R41, RZ, R41, RZ ;  /* 0x00000029ff29723e */ /* 0x000fca00048070ff */
[----:B------:R3:W-:Y:S01]  /*4390*/  @!P0 STG.E.U8 desc[UR38][R28.64+0x1], R41 ;  /* 0x000001291c008986 */ /* 0x0007e2000c101126 */
[----:B------:R-:W-:Y:S05]  /*43a0*/  @P1 BRA `(.L_x_43) ;  /* 0x0000000000041947 */ /* 0x000fea0003800000 */
[----:B------:R0:W5:Y:S02]  /*43b0*/  LDG.E.U8 R40, desc[UR38][R32.64+0x8] ;  /* 0x0000082620287981 */ /* 0x000164000c1e1100 */
.L_x_43:
[----:B------:R-:W-:Y:S05]  /*43c0*/  BSYNC B1 ;  /* 0x0000000000017941 */ /* 0x000fea0003800000 */
.L_x_42:
        /* <DEDUP_REMOVED lines=12> */
.L_x_45:
[----:B------:R-:W-:Y:S05]  /*4490*/  BSYNC B1 ;  /* 0x0000000000017941 */ /* 0x000fea0003800000 */
.L_x_44:
        /* <DEDUP_REMOVED lines=12> */
.L_x_47:
[----:B------:R-:W-:Y:S05]  /*4560*/  BSYNC B1 ;  /* 0x0000000000017941 */ /* 0x000fea0003800000 */
.L_x_46:
        /* <DEDUP_REMOVED lines=12> */
.L_x_49:
[----:B------:R-:W-:Y:S05]  /*4630*/  BSYNC B1 ;  /* 0x0000000000017941 */ /* 0x000fea0003800000 */
.L_x_48:
        /* <DEDUP_REMOVED lines=12> */
[----:B------:R-:W-:Y:S01]  /*4700*/  IMAD R45, R45, UR15, R44 ;  /* 0x0000000f2d2d7c24 */ /* 0x000fe2000f8e022c */
[----:B------:R-:W-:-:S03]  /*4710*/  IADD3 R40, P6, R40, UR16, RZ ;  /* 0x0000001028287c10 */ /* 0x000fc6000ffde0ff */
[----:B------:R-:W-:Y:S02]  /*4720*/  F2FP.SATFINITE.E4M3.F32.PACK_AB_MERGE_C R49, RZ, R43, RZ ;  /* 0x0000002bff31723e */ /* 0x000fe400048070ff */
[----:B------:R-:W-:Y:S02]  /*4730*/  IADD3.X R41, R41, UR17, R45, P6, !PT ;  /* 0x0000001129297c10 */ /* 0x000fe4000b7fe42d */
[----:B------:R-:W-:Y:S01]  /*4740*/  PRMT R43, RZ, 0x7610, R43 ;  /* 0x00007610ff2b7816 */ /* 0x000fe2000000002b */
[----:B------:R3:W-:Y:S01]  /*4750*/  @!P5 STG.E.U8 desc[UR38][R28.64+0x9], R49 ;  /* 0x000009311c00d986 */ /* 0x0007e2000c101126 */
[----:B------:R-:W-:Y:S05]  /*4760*/  @P0 BRA `(.L_x_51) ;  /* 0x0000000000040947 */ /* 0x000fea0003800000 */
[----:B------:R0:W5:Y:S02]  /*4770*/  LDG.E.U8 R43, desc[UR38][R40.64] ;  /* 0x00000026282b7981 */ /* 0x000164000c1e1100 */
.L_x_51:
[----:B------:R-:W-:Y:S05]  /*4780*/  BSYNC B1 ;  /* 0x0000000000017941 */ /* 0x000fea0003800000 */
.L_x_50:
[----:B-----5:R-:W-:Y:S01]  /*4790*/  LOP3.LUT R43, R43, 0xff, RZ, 0xc0, !PT ;  /* 0x000000ff2b2b7812 */ /* 0x020fe200078ec0ff */
[----:B------:R-:W-:Y:S01]  /*47a0*/  BSSY B1, `(.L_x_52) ;  /* 0x000000b000017945 */ /* 0x000fe20003800000 */
[----:B------:R-:W-:Y:S02]  /*47b0*/  ISETP.LT.OR P5, PT, R37, 0x2, !P1 ;  /* 0x000000022500780c */ /* 0x000fe40004fa1670 */
[----:B------:R-:W-:-:S05]  /*47c0*/  F2FP.F16.E4M3.UNPACK_B R43, R43 ;  /* 0x0000002bff2b723e */ /* 0x000fca00020006ff */
[----:B------:R-:W-:-:S05]  /*47d0*/  HADD2.F32 R43, -RZ, R43.H0_H0 ;  /* 0x2000002bff2b7230 */ /* 0x000fca0000004100 */
[----:B------:R-:W-:Y:S01]  /*47e0*/  FMUL R44, R43, UR8 ;  /* 0x000000082b2c7c20 */ /* 0x000fe20008400000 */
[----:B------:R-:W-:-:S03]  /*47f0*/  PRMT R43, RZ, 0x7610, R43 ;  /* 0x00007610ff2b7816 */ /* 0x000fc6000000002b */
[----:B------:R-:W-:-:S05]  /*4800*/  FFMA R44, R157, UR13, R44 ;  /* 0x0000000d9d2c7c23 */ /* 0x000fca000800002c */
[----:B------:R-:W-:-:S05]  /*4810*/  F2FP.SATFINITE.E4M3.F32.PACK_AB_MERGE_C R45, RZ, R44, RZ ;  /* 0x0000002cff2d723e */ /* 0x000fca00048070ff */
[----:B------:R0:W-:Y:S01]  /*4820*/  @!P0 STG.E.U8 desc[UR38][R26.64], R45 ;  /* 0x0000002d1a008986 */ /* 0x0001e2000c101126 */
[----:B------:R-:W-:Y:S05]  /*4830*/  @P5 BRA `(.L_x_53) ;  /* 0x0000000000045947 */ /* 0x000fea0003800000 */
[----:B------:R0:W5:Y:S02]  /*4840*/  LDG.E.U8 R43, desc[UR38][R40.64+0x1] ;  /* 0x00000126282b7981 */ /* 0x000164000c1e1100 */
.L_x_53:
[----:B------:R-:W-:Y:S05]  /*4850*/  BSYNC B1 ;  /* 0x0000000000017941 */ /* 0x000fea0003800000 */
.L_x_52:
[----:B-----5:R-:W-:Y:S01]  /*4860*/  LOP3.LUT R43, R43, 0xff, RZ, 0xc0, !PT ;  /* 0x000000ff2b2b7812 */ /* 0x020fe200078ec0ff */
[----:B------:R-:W-:Y:S01]  /*4870*/  BSSY B1, `(.L_x_54) ;  /* 0x0000013000017945 */ /* 0x000fe20003800000 */
[----:B0-----:R-:W-:Y:S02]  /*4880*/  IADD3 R45, P0, R47, 0x88, RZ ;  /* 0x000000882f2d7810 */ /* 0x001fe40007f1e0ff */
[----:B------:R-:W-:-:S03]  /*4890*/  F2FP.F16.E4M3.UNPACK_B R43, R43 ;  /* 0x0000002bff2b723e */ /* 0x000fc600020006ff */
[----:B------:R-:W-:Y:S01]  /*48a0*/  IMAD.X R30, RZ, RZ, R31, P0 ;  /* 0x000000ffff1e7224 */ /* 0x000fe200000e061f */
[----:B------:R-:W-:Y:S01]  /*48b0*/  ISETP.GE.AND P0, PT, R42, 0x89, PT ;  /* 0x000000892a00780c */ /* 0x000fe20003f06270 */
[----:B------:R-:W-:Y:S02]  /*48c0*/  HADD2.F32 R43, -RZ, R43.H0_H0 ;  /* 0x2000002bff2b7230 */ /* 0x000fe40000004100 */
[----:B------:R-:W-:Y:S02]  /*48d0*/  IMAD R30, R30, UR14, RZ ;  /* 0x0000000e1e1e7c24 */ /* 0x000fe4000f8e02ff */
[----:B------:R-:W-:-:S04]  /*48e0*/  IMAD.WIDE.U32 R34, R45, UR14, R34 ;  /* 0x0000000e2d227c25 */ /* 0x000fc8000f8e0022 */
[----:B------:R-:W-:Y:S01]  /*48f0*/  FMUL R43, R43, UR8 ;  /* 0x000000082b2b7c20 */ /* 0x000fe20008400000 */
[----:B------:R-:W-:-:S03]  /*4900*/  IMAD R45, R45, UR15, R30 ;  /* 0x0000000f2d2d7c24 */ /* 0x000fc6000f8e021e */
[----:B------:R-:W-:Y:S01]  /*4910*/  FFMA R43, R156, UR13, R43 ;  /* 0x0000000d9c2b7c23 */ /* 0x000fe2000800002b */
[----:B------:R-:W-:Y:S02]  /*4920*/  IADD3 R30, P6, R34, UR16, RZ ;  /* 0x00000010221e7c10 */ /* 0x000fe4000ffde0ff */
[----:B------:R-:W-:Y:S02]  /*4930*/  PRMT R34, RZ, 0x7610, R34 ;  /* 0x00007610ff227816 */ /* 0x000fe40000000022 */
[----:B------:R-:W-:Y:S02]  /*4940*/  F2FP.SATFINITE.E4M3.F32.PACK_AB_MERGE_C R43, RZ, R43, RZ ;  /* 0x0000002bff2b723e */ /* 0x000fe400048070ff */
[----:B------:R-:W-:-:S03]  /*4950*/  IADD3.X R31, R35, UR17, R45, P6, !PT ;  /* 0x00000011231f7c10 */ /* 0x000fc6000b7fe42d */
[----:B------:R0:W-:Y:S01]  /*4960*/  @!P5 STG.E.U8 desc[UR38][R26.64+0x1], R43 ;  /* 0x0000012b1a00d986 */ /* 0x0001e2000c101126 */
[----:B------:R-:W-:-:S13]  /*4970*/  ISETP.LT.OR P5, PT, R37, 0x1, !P0 ;  /* 0x000000012500780c */ /* 0x000fda00047a1670 */
[----:B0-----:R-:W-:Y:S05]  /*4980*/  @P5 BRA `(.L_x_55) ;  /* 0x0000000000045947 */ /* 0x001fea0003800000 */
[----:B------:R0:W5:Y:S02]  /*4990*/  LDG.E.U8 R34, desc[UR38][R30.64] ;  /* 0x000000261e227981 */ /* 0x000164000c1e1100 */
.L_x_55:
[----:B------:R-:W-:Y:S05]  /*49a0*/  BSYNC B1 ;  /* 0x0000000000017941 */ /* 0x000fea0003800000 */
.L_x_54:
        /* <DEDUP_REMOVED lines=12> */
.L_x_57:
[----:B------:R-:W-:Y:S05]  /*4a70*/  BSYNC B1 ;  /* 0x0000000000017941 */ /* 0x000fea0003800000 */
.L_x_56:
[----:B-----5:R-:W-:Y:S01]  /*4a80*/  LOP3.LUT R34, R34, 0xff, RZ, 0xc0, !PT ;  /* 0x000000ff22227812 */ /* 0x020fe200078ec0ff */
[----:B------:R-:W-:Y:S01]  /*4a90*/  BSSY B1, `(.L_x_58) ;  /* 0x000000b000017945 */ /* 0x000fe20003800000 */
[----:B------:R-:W-:Y:S02]  /*4aa0*/  ISETP.LT.OR P5, PT, R37, 0x9, !P1 ;  /* 0x000000092500780c */ /* 0x000fe40004fa1670 */
[----:B------:R-:W-:-:S05]  /*4ab0*/  F2FP.F16.E4M3.UNPACK_B R34, R34 ;  /* 0x00000022ff22723e */ /* 0x000fca00020006ff */
[----:B------:R-:W-:-:S05]  /*4ac0*/  HADD2.F32 R34, -RZ, R34.H0_H0 ;  /* 0x20000022ff227230 */ /* 0x000fca0000004100 */
[----:B0-----:R-:W-:Y:S01]  /*4ad0*/  FMUL R35, R34, UR8 ;  /* 0x0000000822237c20 */ /* 0x001fe20008400000 */
[----:B------:R-:W-:-:S03]  /*4ae0*/  PRMT R34, RZ, 0x7610, R34 ;  /* 0x00007610ff227816 */ /* 0x000fc60000000022 */
[----:B------:R-:W-:-:S05]  /*4af0*/  FFMA R35, R154, UR13, R35 ;  /* 0x0000000d9a237c23 */ /* 0x000fca0008000023 */
[----:B------:R-:W-:-:S05]  /*4b00*/  F2FP.SATFINITE.E4M3.F32.PACK_AB_MERGE_C R35, RZ, R35, RZ ;  /* 0x00000023ff23723e */ /* 0x000fca00048070ff */
[----:B------:R0:W-:Y:S01]  /*4b10*/  @!P6 STG.E.U8 desc[UR38][R24.64+0x1], R35 ;  /* 0x000001231800e986 */ /* 0x0001e2000c101126 */
[----:B------:R-:W-:Y:S05]  /*4b20*/  @P5 BRA `(.L_x_59) ;  /* 0x0000000000045947 */ /* 0x000fea0003800000 */
[----:B------:R0:W5:Y:S02]  /*4b30*/  LDG.E.U8 R34, desc[UR38][R40.64+0x8] ;  /* 0x0000082628227981 */ /* 0x000164000c1e1100 */
.L_x_59:
[----:B------:R-:W-:Y:S05]  /*4b40*/  BSYNC B1 ;  /* 0x0000000000017941 */ /* 0x000fea0003800000 */
.L_x_58:
[----:B-----5:R-:W-:Y:S01]  /*4b50*/  LOP3.LUT R34, R34, 0xff, RZ, 0xc0, !PT ;  /* 0x000000ff22227812 */ /* 0x020fe200078ec0ff */
[----:B------:R-:W-:Y:S01]  /*4b60*/  BSSY B1, `(.L_x_60) ;  /* 0x000000b000017945 */ /* 0x000fe20003800000 */
[----:B------:R-:W-:Y:S02]  /*4b70*/  ISETP.LT.OR P6, PT, R37, 0xa, !P1 ;  /* 0x0000000a2500780c */ /* 0x000fe40004fc1670 */
[----:B------:R-:W-:-:S05]  /*4b80*/  F2FP.F16.E4M3.UNPACK_B R34, R34 ;  /* 0x00000022ff22723e */ /* 0x000fca00020006ff */
[----:B------:R-:W-:-:S05]  /*4b90*/  HADD2.F32 R34, -RZ, R34.H0_H0 ;  /* 0x20000022ff227230 */ /* 0x000fca0000004100 */
[----:B------:R-:W-:-:S04]  /*4ba0*/  FMUL R34, R34, UR8 ;  /* 0x0000000822227c20 */ /* 0x000fc80008400000 */
[----:B------:R-:W-:-:S05]  /*4bb0*/  FFMA R34, R153, UR13, R34 ;  /* 0x0000000d99227c23 */ /* 0x000fca0008000022 */
[----:B0-----:R-:W-:Y:S02]  /*4bc0*/  F2FP.SATFINITE.E4M3.F32.PACK_AB_MERGE_C R35, RZ, R34, RZ ;  /* 0x00000022ff23723e */ /* 0x001fe400048070ff */
[----:B------:R-:W-:-:S03]  /*4bd0*/  PRMT R34, RZ, 0x7610, R34 ;  /* 0x00007610ff227816 */ /* 0x000fc60000000022 */
[----:B------:R0:W-:Y:S01]  /*4be0*/  @!P5 STG.E.U8 desc[UR38][R26.64+0x8], R35 ;  /* 0x000008231a00d986 */ /* 0x0001e2000c101126 */
[----:B------:R-:W-:Y:S05]  /*4bf0*/  @P6 BRA `(.L_x_61) ;  /* 0x0000000000046947 */ /* 0x000fea0003800000 */
[----:B------:R0:W5:Y:S02]  /*4c00*/  LDG.E.U8 R34, desc[UR38][R40.64+0x9] ;  /* 0x0000092628227981 */ /* 0x000164000c1e1100 */
.L_x_61:
[----:B------:R-:W-:Y:S05]  /*4c10*/  BSYNC B1 ;  /* 0x0000000000017941 */ /* 0x000fea0003800000 */
.L_x_60:
        /* <DEDUP_REMOVED lines=12> */
.L_x_63:
[----:B------:R-:W-:Y:S05]  /*4ce0*/  BSYNC B1 ;  /* 0x0000000000017941 */ /* 0x000fea0003800000 */
.L_x_62:
        /* <DEDUP_REMOVED lines=12> */
.L_x_65:
[----:B------:R-:W-:Y:S05]  /*4db0*/  BSYNC B1 ;  /* 0x0000000000017941 */ /* 0x000fea0003800000 */
.L_x_64:
        /* <DEDUP_REMOVED lines=12> */
.L_x_67:
[----:B------:R-:W-:Y:S05]  /*4e80*/  BSYNC B1 ;  /* 0x0000000000017941 */ /* 0x000fea0003800000 */
.L_x_66:
        /* <DEDUP_REMOVED lines=12> */
.L_x_69:
[----:B------:R-:W-:Y:S05]  /*4f50*/  BSYNC B1 ;  /* 0x0000000000017941 */ /* 0x000fea0003800000 */
.L_x_68:
        /* <DEDUP_REMOVED lines=12> */
.L_x_71:
[----:B------:R-:W-:Y:S05]  /*5020*/  BSYNC B1 ;  /* 0x0000000000017941 */ /* 0x000fea0003800000 */
.L_x_70:
        /* <DEDUP_REMOVED lines=12> */
.L_x_73:
[----:B------:R-:W-:Y:S05]  /*50f0*/  BSYNC B1 ;  /* 0x0000000000017941 */ /* 0x000fea0003800000 */
.L_x_72:
        /* <DEDUP_REMOVED lines=12> */
.L_x_75:
[----:B------:R-:W-:Y:S05]  /*51c0*/  BSYNC B1 ;  /* 0x0000000000017941 */ /* 0x000fea0003800000 */
.L_x_74:
        /* <DEDUP_REMOVED lines=12> */
.L_x_77:
[----:B------:R-:W-:Y:S05]  /*5290*/  BSYNC B1 ;  /* 0x0000000000017941 */ /* 0x000fea0003800000 */
.L_x_76:
        /* <DEDUP_REMOVED lines=12> */
.L_x_79:
[----:B------:R-:W-:Y:S05]  /*5360*/  BSYNC B1 ;  /* 0x0000000000017941 */ /* 0x000fea0003800000 */
.L_x_78:
        /* <DEDUP_REMOVED lines=12> */
.L_x_81:
[----:B------:R-:W-:Y:S05]  /*5430*/  BSYNC B1 ;  /* 0x0000000000017941 */ /* 0x000fea0003800000 */
.L_x_80:
        /* <DEDUP_REMOVED lines=12> */
.L_x_83:
[----:B------:R-:W-:Y:S05]  /*5500*/  BSYNC B1 ;  /* 0x0000000000017941 */ /* 0x000fea0003800000 */
.L_x_82:
        /* <DEDUP_REMOVED lines=12> */
.L_x_85:
[----:B------:R-:W-:Y:S05]  /*55d0*/  BSYNC B1 ;  /* 0x0000000000017941 */ /* 0x000fea0003800000 */
.L_x_84:
        /* <DEDUP_REMOVED lines=12> */
.L_x_87:
[----:B------:R-:W-:Y:S05]  /*56a0*/  BSYNC B1 ;  /* 0x0000000000017941 */ /* 0x000fea0003800000 */
.L_x_86:
        /* <DEDUP_REMOVED lines=12> */
.L_x_89:
[----:B------:R-:W-:Y:S05]  /*5770*/  BSYNC B1 ;  /* 0x0000000000017941 */ /* 0x000fea0003800000 */
.L_x_88:
        /* <DEDUP_REMOVED lines=12> */
.L_x_91:
[----:B------:R-:W-:Y:S05]  /*5840*/  BSYNC B1 ;  /* 0x0000000000017941 */ /* 0x000fea0003800000 */
.L_x_90:
        /* <DEDUP_REMOVED lines=12> */
.L_x_93:
[----:B------:R-:W-:Y:S05]  /*5910*/  BSYNC B1 ;  /* 0x0000000000017941 */ /* 0x000fea0003800000 */
.L_x_92:
        /* <DEDUP_REMOVED lines=12> */
.L_x_95:
[----:B------:R-:W-:Y:S05]  /*59e0*/  BSYNC B1 ;  /* 0x0000000000017941 */ /* 0x000fea0003800000 */
.L_x_94:
        /* <DEDUP_REMOVED lines=12> */
.L_x_97:
[----:B------:R-:W-:Y:S05]  /*5ab0*/  BSYNC B1 ;  /* 0x0000000000017941 */ /* 0x000fea0003800000 */
.L_x_96:
        /* <DEDUP_REMOVED lines=12> */
.L_x_99:
[----:B------:R-:W-:Y:S05]  /*5b80*/  BSYNC B1 ;  /* 0x0000000000017941 */ /* 0x000fea0003800000 */
.L_x_98:
        /* <DEDUP_REMOVED lines=12> */
.L_x_101:
[----:B------:R-:W-:Y:S05]  /*5c50*/  BSYNC B1 ;  /* 0x0000000000017941 */ /* 0x000fea0003800000 */
.L_x_100:
        /* <DEDUP_REMOVED lines=12> */
.L_x_103:
[----:B------:R-:W-:Y:S05]  /*5d20*/  BSYNC B1 ;  /* 0x0000000000017941 */ /* 0x000fea0003800000 */
.L_x_102:
        /* <DEDUP_REMOVED lines=12> */
.L_x_105:
[----:B------:R-:W-:Y:S05]  /*5df0*/  BSYNC B1 ;  /* 0x0000000000017941 */ /* 0x000fea0003800000 */
.L_x_104:
        /* <DEDUP_REMOVED lines=12> */
.L_x_107:
[----:B------:R-:W-:Y:S05]  /*5ec0*/  BSYNC B1 ;  /* 0x0000000000017941 */ /* 0x000fea0003800000 */
.L_x_106:
        /* <DEDUP_REMOVED lines=12> */
.L_x_109:
[----:B------:R-:W-:Y:S05]  /*5f90*/  BSYNC B1 ;  /* 0x0000000000017941 */ /* 0x000fea0003800000 */
.L_x_108:
        /* <DEDUP_REMOVED lines=12> */
.L_x_111:
[----:B------:R-:W-:Y:S05]  /*6060*/  BSYNC B1 ;  /* 0x0000000000017941 */ /* 0x000fea0003800000 */
.L_x_110:
        /* <DEDUP_REMOVED lines=12> */
.L_x_113:
[----:B------:R-:W-:Y:S05]  /*6130*/  BSYNC B1 ;  /* 0x0000000000017941 */ /* 0x000fea0003800000 */
.L_x_112:
        /* <DEDUP_REMOVED lines=12> */
.L_x_115:
[----:B------:R-:W-:Y:S05]  /*6200*/  BSYNC B1 ;  /* 0x0000000000017941 */ /* 0x000fea0003800000 */
.L_x_114:
        /* <DEDUP_REMOVED lines=12> */
.L_x_117:
[----:B------:R-:W-:Y:S05]  /*62d0*/  BSYNC B1 ;  /* 0x0000000000017941 */ /* 0x000fea0003800000 */
.L_x_116:
        /* <DEDUP_REMOVED lines=12> */
.L_x_119:
[----:B------:R-:W-:Y:S05]  /*63a0*/  BSYNC B1 ;  /* 0x0000000000017941 */ /* 0x000fea0003800000 */
.L_x_118:
        /* <DEDUP_REMOVED lines=12> */
.L_x_121:
[----:B------:R-:W-:Y:S05]  /*6470*/  BSYNC B1 ;  /* 0x0000000000017941 */ /* 0x000fea0003800000 */
.L_x_120:
        /* <DEDUP_REMOVED lines=12> */
.L_x_123:
[----:B------:R-:W-:Y:S05]  /*6540*/  BSYNC B1 ;  /* 0x0000000000017941 */ /* 0x000fea0003800000 */
.L_x_122:
        /* <DEDUP_REMOVED lines=12> */
.L_x_125:
[----:B------:R-:W-:Y:S05]  /*6610*/  BSYNC B1 ;  /* 0x0000000000017941 */ /* 0x000fea0003800000 */
.L_x_124:
        /* <DEDUP_REMOVED lines=12> */
.L_x_127:
[----:B------:R-:W-:Y:S05]  /*66e0*/  BSYNC B1 ;  /* 0x0000000000017941 */ /* 0x000fea0003800000 */
.L_x_126:
        /* <DEDUP_REMOVED lines=12> */
.L_x_129:
[----:B------:R-:W-:Y:S05]  /*67b0*/  BSYNC B1 ;  /* 0x0000000000017941 */ /* 0x000fea0003800000 */
.L_x_128:
        /* <DEDUP_REMOVED lines=12> */
.L_x_131:
[----:B------:R-:W-:Y:S05]  /*6880*/  BSYNC B1 ;  /* 0x0000000000017941 */ /* 0x000fea0003800000 */
.L_x_130:
        /* <DEDUP_REMOVED lines=12> */
.L_x_133:
[----:B------:R-:W-:Y:S05]  /*6950*/  BSYNC B1 ;  /* 0x0000000000017941 */ /* 0x000fea0003800000 */
.L_x_132:
        /* <DEDUP_REMOVED lines=12> */
.L_x_135:
[----:B------:R-:W-:Y:S05]  /*6a20*/  BSYNC B1 ;  /* 0x0000000000017941 */ /* 0x000fea0003800000 */
.L_x_134:
        /* <DEDUP_REMOVED lines=12> */
.L_x_137:
[----:B------:R-:W-:Y:S05]  /*6af0*/  BSYNC B1 ;  /* 0x0000000000017941 */ /* 0x000fea0003800000 */
.L_x_136:
        /* <DEDUP_REMOVED lines=12> */
.L_x_139:
[----:B------:R-:W-:Y:S05]  /*6bc0*/  BSYNC B1 ;  /* 0x0000000000017941 */ /* 0x000fea0003800000 */
.L_x_138:
        /* <DEDUP_REMOVED lines=12> */
.L_x_141:
[----:B------:R-:W-:Y:S05]  /*6c90*/  BSYNC B1 ;  /* 0x0000000000017941 */ /* 0x000fea0003800000 */
.L_x_140:
        /* <DEDUP_REMOVED lines=12> */
.L_x_143:
[----:B------:R-:W-:Y:S05]  /*6d60*/  BSYNC B1 ;  /* 0x0000000000017941 */ /* 0x000fea0003800000 */
.L_x_142:
        /* <DEDUP_REMOVED lines=12> */
.L_x_145:
[----:B------:R-:W-:Y:S05]  /*6e30*/  BSYNC B1 ;  /* 0x0000000000017941 */ /* 0x000fea0003800000 */
.L_x_144:
        /* <DEDUP_REMOVED lines=12> */
.L_x_147:
[----:B------:R-:W-:Y:S05]  /*6f00*/  BSYNC B1 ;  /* 0x0000000000017941 */ /* 0x000fea0003800000 */
.L_x_146:
        /* <DEDUP_REMOVED lines=12> */
.L_x_149:
[----:B------:R-:W-:Y:S05]  /*6fd0*/  BSYNC B1 ;  /* 0x0000000000017941 */ /* 0x000fea0003800000 */
.L_x_148:
        /* <DEDUP_REMOVED lines=12> */
.L_x_151:
[----:B------:R-:W-:Y:S05]  /*70a0*/  BSYNC B1 ;  /* 0x0000000000017941 */ /* 0x000fea0003800000 */
.L_x_150:
        /* <DEDUP_REMOVED lines=12> */
.L_x_153:
[----:B------:R-:W-:Y:S05]  /*7170*/  BSYNC B1 ;  /* 0x0000000000017941 */ /* 0x000fea0003800000 */
.L_x_152:
        /* <DEDUP_REMOVED lines=12> */
.L_x_155:
[----:B------:R-:W-:Y:S05]  /*7240*/  BSYNC B1 ;  /* 0x0000000000017941 */ /* 0x000fea0003800000 */
.L_x_154:
        /* <DEDUP_REMOVED lines=12> */
.L_x_157:
[----:B------:R-:W-:Y:S05]  /*7310*/  BSYNC B1 ;  /* 0x0000000000017941 */ /* 0x000fea0003800000 */
.L_x_156:
        /* <DEDUP_REMOVED lines=12> */
.L_x_159:
[----:B------:R-:W-:Y:S05]  /*73e0*/  BSYNC B1 ;  /* 0x0000000000017941 */ /* 0x000fea0003800000 */
.L_x_158:
[----:B-----5:R-:W-:Y:S01]  /*73f0*/  LOP3.LUT R34, R34, 0xff, RZ, 0xc0, !PT ;  /* 0x000000ff22227812 */ /* 0x020fe200078ec0ff */
[----:B------:R-:W-:Y:S01]  /*7400*/  BSSY B1, `(.L_x_160) ;  /* 0x000000b000017945 */ /* 0x000fe20003800000 */
[----:B------:R-:W-:Y:S02]  /*7410*/  ISETP.LT.OR P6, PT, R37, 0x3a, !P0 ;  /* 0x0000003a2500780c */ /* 0x000fe400047c1670 */
[----:B------:R-:W-:-:S05]  /*7420*/  F2FP.F16.E4M3.UNPACK_B R34, R34 ;  /* 0x00000022ff22723e */ /* 0x000fca00020006ff */
[----:B------:R-:W-:-:S05]  /*7430*/  HADD2.F32 R34, -RZ, R34.H0_H0 ;  /* 0x20000022ff227230 */ /* 0x000fca0000004100 */
[----:B------:R-:W-:-:S04]  /*7440*/  FMUL R34, R34, UR8 ;  /* 0x0000000822227c20 */ /* 0x000fc80008400000 */
[----:B------:R-:W-:Y:S01]  /*7450*/  FFMA R34, R23, UR13, R34 ;  /* 0x0000000d17227c23 */ /* 0x000fe20008000022 */
[----:B------:R-:W-:-:S04]  /*7460*/  PRMT R23, RZ, 0x7610, R23 ;  /* 0x00007610ff177816 */ /* 0x000fc80000000017 */
[----:B0-----:R-:W-:-:S05]  /*7470*/  F2FP.SATFINITE.E4M3.F32.PACK_AB_MERGE_C R35, RZ, R34, RZ ;  /* 0x00000022ff23723e */ /* 0x001fca00048070ff */
[----:B------:R0:W-:Y:S01]  /*7480*/  @!P5 STG.E.U8 desc[UR38][R24.64+0x38], R35 ;  /* 0x000038231800d986 */ /* 0x0001e2000c101126 */
[----:B------:R-:W-:Y:S05]  /*7490*/  @P6 BRA `(.L_x_161) ;  /* 0x0000000000046947 */ /* 0x000fea0003800000 */
[----:B------:R0:W5:Y:S02]  /*74a0*/  LDG.E.U8 R23, desc[UR38][R30.64+0x39] ;  /* 0x000039261e177981 */ /* 0x000164000c1e1100 */
.L_x_161:
[----:B------:R-:W-:Y:S05]  /*74b0*/  BSYNC B1 ;  /* 0x0000000000017941 */ /* 0x000fea0003800000 */
.L_x_160:
        /* <DEDUP_REMOVED lines=8> */
[----:B------:R-:W-:-:S05]  /*7540*/  F2FP.SATFINITE.E4M3.F32.PACK_AB_MERGE_C R23, RZ, R23, RZ ;  /* 0x00000017ff17723e */ /* 0x000fca00048070ff */
[----:B------:R0:W-:Y:S01]  /*7550*/  @!P6 STG.E.U8 desc[UR38][R24.64+0x39], R23 ;  /* 0x000039171800e986 */ /* 0x0001e2000c101126 */
[----:B------:R-:W-:Y:S05]  /*7560*/  @P5 BRA `(.L_x_163) ;  /* 0x0000000000045947 */ /* 0x000fea0003800000 */
[----:B------:R0:W5:Y:S02]  /*7570*/  LDG.E.U8 R22, desc[UR38][R32.64+0x40] ;  /* 0x0000402620167981 */ /* 0x000164000c1e1100 */
.L_x_163:
[----:B------:R-:W-:Y:S05]  /*7580*/  BSYNC B1 ;  /* 0x0000000000017941 */ /* 0x000fea0003800000 */
.L_x_162:
        /* <DEDUP_REMOVED lines=12> */
.L_x_165:
[----:B------:R-:W-:Y:S05]  /*7650*/  BSYNC B1 ;  /* 0x0000000000017941 */ /* 0x000fea0003800000 */
.L_x_164:
        /* <DEDUP_REMOVED lines=12> */
.L_x_167:
[----:B------:R-:W-:Y:S05]  /*7720*/  BSYNC B1 ;  /* 0x0000000000017941 */ /* 0x000fea0003800000 */
.L_x_166:
        /* <DEDUP_REMOVED lines=12> */
.L_x_169:
[----:B------:R-:W-:Y:S05]  /*77f0*/  BSYNC B1 ;  /* 0x0000000000017941 */ /* 0x000fea0003800000 */
.L_x_168:
        /* <DEDUP_REMOVED lines=12> */
.L_x_171:
[----:B------:R-:W-:Y:S05]  /*78c0*/  BSYNC B1 ;  /* 0x0000000000017941 */ /* 0x000fea0003800000 */
.L_x_170:
        /* <DEDUP_REMOVED lines=12> */
.L_x_173:
[----:B------:R-:W-:Y:S05]  /*7990*/  BSYNC B1 ;  /* 0x0000000000017941 */ /* 0x000fea0003800000 */
.L_x_172:
        /* <DEDUP_REMOVED lines=12> */
.L_x_175:
[----:B------:R-:W-:Y:S05]  /*7a60*/  BSYNC B1 ;  /* 0x0000000000017941 */ /* 0x000fea0003800000 */
.L_x_174:
[----:B-----5:R-:W-:Y:S01]  /*7a70*/  LOP3.LUT R15, R15, 0xff, RZ, 0xc0, !PT ;  /* 0x000000ff0f0f7812 */ /* 0x020fe200078ec0ff */
[----:B------:R-:W-:Y:S01]  /*7a80*/  BSSY B1, `(.L_x_176) ;  /* 0x000000b000017945 */ /* 0x000fe20003800000 */
[----:B------:R-:W-:Y:S02]  /*7a90*/  ISETP.LT.OR P2, PT, R37, 0x4a, !P2 ;  /* 0x0000004a2500780c */ /* 0x000fe40005741670 */
[----:B------:R-:W-:-:S05]  /*7aa0*/  F2FP.F16.E4M3.UNPACK_B R15, R15 ;  /* 0x0000000fff0f723e */ /* 0x000fca00020006ff */
[----:B------:R-:W-:-:S05]  /*7ab0*/  HADD2.F32 R15, -RZ, R15.H0_H0 ;  /* 0x2000000fff0f7230 */ /* 0x000fca0000004100 */
[----:B0-----:R-:W-:-:S04]  /*7ac0*/  FMUL R4, R15, UR8 ;  /* 0x000000080f047c20 */ /* 0x001fc80008400000 */
[----:B------:R-:W-:-:S05]  /*7ad0*/  FFMA R4, R17, UR13, R4 ;  /* 0x0000000d11047c23 */ /* 0x000fca0008000004 */
[----:B------:R-:W-:Y:S02]  /*7ae0*/  F2FP.SATFINITE.E4M3.F32.PACK_AB_MERGE_C R5, RZ, R4, RZ ;  /* 0x00000004ff05723e */ /* 0x000fe400048070ff */
[----:B------:R-:W-:-:S03]  /*7af0*/  PRMT R4, RZ, 0x7610, R4 ;  /* 0x00007610ff047816 */ /* 0x000fc60000000004 */
[----:B------:R0:W-:Y:S01]  /*7b00*/  @!P5 STG.E.U8 desc[UR38][R28.64+0x48], R5 ;  /* 0x000048051c00d986 */ /* 0x0001e2000c101126 */
[----:B------:R-:W-:Y:S05]  /*7b10*/  @P2 BRA `(.L_x_177) ;  /* 0x0000000000042947 */ /* 0x000fea0003800000 */
[----:B------:R0:W5:Y:S02]  /*7b20*/  LDG.E.U8 R4, desc[UR38][R38.64+0x49] ;  /* 0x0000492626047981 */ /* 0x000164000c1e1100 */
.L_x_177:
[----:B------:R-:W-:Y:S05]  /*7b30*/  BSYNC B1 ;  /* 0x0000000000017941 */ /* 0x000fea0003800000 */
.L_x_176:
        /* <DEDUP_REMOVED lines=12> */
.L_x_179:
[----:B------:R-:W-:Y:S05]  /*7c00*/  BSYNC B1 ;  /* 0x0000000000017941 */ /* 0x000fea0003800000 */
.L_x_178:
        /* <DEDUP_REMOVED lines=12> */
.L_x_181:
[----:B------:R-:W-:Y:S05]  /*7cd0*/  BSYNC B1 ;  /* 0x0000000000017941 */ /* 0x000fea0003800000 */
.L_x_180:
        /* <DEDUP_REMOVED lines=12> */
.L_x_183:
[----:B------:R-:W-:Y:S05]  /*7da0*/  BSYNC B1 ;  /* 0x0000000000017941 */ /* 0x000fea0003800000 */
.L_x_182:
        /* <DEDUP_REMOVED lines=12> */
.L_x_185:
[----:B------:R-:W-:Y:S05]  /*7e70*/  BSYNC B1 ;  /* 0x0000000000017941 */ /* 0x000fea0003800000 */
.L_x_184:
        /* <DEDUP_REMOVED lines=12> */
.L_x_187:
[----:B------:R-:W-:Y:S05]  /*7f40*/  BSYNC B1 ;  /* 0x0000000000017941 */ /* 0x000fea0003800000 */
.L_x_186:
        /* <DEDUP_REMOVED lines=12> */
.L_x_189:
[----:B------:R-:W-:Y:S05]  /*8010*/  BSYNC B1 ;  /* 0x0000000000017941 */ /* 0x000fea0003800000 */
.L_x_188:
        /* <DEDUP_REMOVED lines=12> */
.L_x_191:
[----:B------:R-:W-:Y:S05]  /*80e0*/  BSYNC B1 ;  /* 0x0000000000017941 */ /* 0x000fea0003800000 */
.L_x_190:
        /* <DEDUP_REMOVED lines=12> */
.L_x_193:
[----:B------:R-:W-:Y:S05]  /*81b0*/  BSYNC B1 ;  /* 0x0000000000017941 */ /* 0x000fea0003800000 */
.L_x_192:
[----:B------:R-:W-:Y:S05]  /*81c0*/  @P0 BRA `(.L_x_194) ;  /* 0x0000001400300947 */ /* 0x000fea0003800000 */
[----:B-----5:R-:W-:-:S04]  /*81d0*/  LOP3.LUT R4, R4, 0xff, RZ, 0xc0, !PT ;  /* 0x000000ff04047812 */ /* 0x020fc800078ec0ff */
[----:B------:R-:W-:-:S05]  /*81e0*/  F2FP.F16.E4M3.UNPACK_B R4, R4 ;  /* 0x00000004ff04723e */ /* 0x000fca00020006ff */
[----:B------:R-:W-:-:S05]  /*81f0*/  HADD2.F32 R4, -RZ, R4.H0_H0 ;  /* 0x20000004ff047230 */ /* 0x000fca0000004100 */
[----:B0-----:R-:W-:-:S04]  /*8200*/  FMUL R5, R4, UR8 ;  /* 0x0000000804057c20 */ /* 0x001fc80008400000 */
[----:B------:R-:W-:-:S05]  /*8210*/  FFMA R5, R8, UR13, R5 ;  /* 0x0000000d08057c23 */ /* 0x000fca0008000005 */
[----:B------:R-:W-:-:S05]  /*8220*/  F2FP.SATFINITE.E4M3.F32.PACK_AB_MERGE_C R5, RZ, R5, RZ ;  /* 0x00000005ff05723e */ /* 0x000fca00048070ff */
[----:B------:R0:W-:Y:S01]  /*8230*/  STG.E.U8 desc[UR38][R24.64+0x49], R5 ;  /* 0x0000490518007986 */ /* 0x0001e2000c101126 */
[----:B------:R-:W-:Y:S05]  /*8240*/  BRA `(.L_x_194) ;  /* 0x0000001400107947 */ /* 0x000fea0003800000 */
.L_x_33:
[----:B------:R-:W-:Y:S01]  /*8250*/  ISETP.GE.AND P3, PT, R42, 0x1, PT ;  /* 0x000000012a00780c */ /* 0x000fe20003f66270 */
[----:B------:R-:W-:Y:S01]  /*8260*/  FMUL R165, R165, UR13 ;  /* 0x0000000da5a57c20 */ /* 0x000fe20008400000 */
[----:B------:R-:W-:Y:S01]  /*8270*/  FMUL R164, R164, UR13 ;  /* 0x0000000da4a47c20 */ /* 0x000fe20008400000 */
[----:B------:R-:W-:Y:S01]  /*8280*/  ISETP.GE.AND P2, PT, R42, 0x9, PT ;  /* 0x000000092a00780c */ /* 0x000fe20003f46270 */
[----:B------:R-:W-:Y:S01]  /*8290*/  FMUL R163, R163, UR13 ;  /* 0x0000000da3a37c20 */ /* 0x000fe20008400000 */
[C---:B------:R-:W-:Y:S01]  /*82a0*/  ISETP.LT.OR P0, PT, R37.reuse, 0x1, !P3 ;  /* 0x000000012500780c */ /* 0x040fe20005f01670 */
[----:B------:R-:W-:Y:S01]  /*82b0*/  FMUL R162, R162, UR13 ;  /* 0x0000000da2a27c20 */ /* 0x000fe20008400000 */
[----:B------:R-:W-:Y:S01]  /*82c0*/  ISETP.LT.OR P6, PT, R37, 0x2, !P3 ;  /* 0x000000022500780c */ /* 0x000fe20005fc1670 */
[----:B------:R-:W-:Y:S01]  /*82d0*/  FMUL R161, R161, UR13 ;  /* 0x0000000da1a17c20 */ /* 0x000fe20008400000 */
[----:B------:R-:W-:Y:S01]  /*82e0*/  F2FP.SATFINITE.E4M3.F32.PACK_AB_MERGE_C R165, RZ, R165, RZ ;  /* 0x000000a5ffa5723e */ /* 0x000fe200048070ff */
[----:B------:R-:W-:Y:S01]  /*82f0*/  FMUL R160, R160, UR13 ;  /* 0x0000000da0a07c20 */ /* 0x000fe20008400000 */
[----:B------:R-:W-:Y:S01]  /*8300*/  F2FP.SATFINITE.E4M3.F32.PACK_AB_MERGE_C R31, RZ, R164, RZ ;  /* 0x000000a4ff1f723e */ /* 0x000fe200048070ff */
[----:B------:R-:W-:Y:S01]  /*8310*/  FMUL R159, R159, UR13 ;  /* 0x0000000d9f9f7c20 */ /* 0x000fe20008400000 */
[C---:B------:R-:W-:Y:S01]  /*8320*/  ISETP.LT.OR P1, PT, R37.reuse, 0x2, !P2 ;  /* 0x000000022500780c */ /* 0x040fe20005721670 */
[----:B------:R-:W-:Y:S01]  /*8330*/  FMUL R158, R158, UR13 ;  /* 0x0000000d9e9e7c20 */ /* 0x000fe20008400000 */
[----:B------:R-:W-:Y:S01]  /*8340*/  ISETP.LT.OR P5, PT, R37, 0x9, !P3 ;  /* 0x000000092500780c */ /* 0x000fe20005fa1670 */
[----:B------:R-:W-:Y:S01]  /*8350*/  FMUL R157, R157, UR13 ;  /* 0x0000000d9d9d7c20 */ /* 0x000fe20008400000 */
[----:B------:R-:W-:Y:S01]  /*8360*/  F2FP.SATFINITE.E4M3.F32.PACK_AB_MERGE_C R163, RZ, R163, RZ ;  /* 0x000000a3ffa3723e */ /* 0x000fe200048070ff */
[----:B------:R-:W-:Y:S01]  /*8370*/  @!P0 STG.E.U8 desc[UR38][R4.64], R165 ;  /* 0x000000a504008986 */ /* 0x000fe2000c101126 */
[C---:B------:R-:W-:Y:S01]  /*8380*/  ISETP.LT.OR P0, PT, R37.reuse, 0x1, !P2 ;  /* 0x000000012500780c */ /* 0x040fe20005701670 */
[----:B------:R-:W-:Y:S01]  /*8390*/  FMUL R156, R156, UR13 ;  /* 0x0000000d9c9c7c20 */ /* 0x000fe20008400000 */
[----:B------:R-:W-:Y:S01]  /*83a0*/  F2FP.SATFINITE.E4M3.F32.PACK_AB_MERGE_C R33, RZ, R162, RZ ;  /* 0x000000a2ff21723e */ /* 0x000fe200048070ff */
[----:B------:R2:W-:Y:S01]  /*83b0*/  @!P6 STG.E.U8 desc[UR38][R4.64+0x1], R31 ;  /* 0x0000011f0400e986 */ /* 0x0005e2000c101126 */
[----:B------:R-:W-:Y:S01]  /*83c0*/  ISETP.LT.OR P6, PT, R37, 0xa, !P3 ;  /* 0x0000000a2500780c */ /* 0x000fe20005fc1670 */
[----:B------:R-:W-:Y:S01]  /*83d0*/  FMUL R155, R155, UR13 ;  /* 0x0000000d9b9b7c20 */ /* 0x000fe20008400000 */
[----:B------:R-:W-:Y:S01]  /*83e0*/  F2FP.SATFINITE.E4M3.F32.PACK_AB_MERGE_C R161, RZ, R161, RZ ;  /* 0x000000a1ffa1723e */ /* 0x000fe200048070ff */
[----:B------:R3:W-:Y:S01]  /*83f0*/  @!P1 STG.E.U8 desc[UR38][R28.64+0x1], R33 ;  /* 0x000001211c009986 */ /* 0x0007e2000c101126 */
[----:B------:R-:W-:Y:S01]  /*8400*/  F2FP.SATFINITE.E4M3.F32.PACK_AB_MERGE_C R35, RZ, R160, RZ ;  /* 0x000000a0ff23723e */ /* 0x000fe200048070ff */
[----:B------:R-:W-:Y:S01]  /*8410*/  FMUL R154, R154, UR13 ;  /* 0x0000000d9a9a7c20 */ /* 0x000fe20008400000 */
[----:B------:R-:W-:Y:S01]  /*8420*/  ISETP.GE.AND P1, PT, R42, 0x81, PT ;  /* 0x000000812a00780c */ /* 0x000fe20003f26270 */
[----:B------:R-:W-:Y:S01]  /*8430*/  FMUL R153, R153, UR13 ;  /* 0x0000000d99997c20 */ /* 0x000fe20008400000 */
[----:B------:R-:W-:Y:S01]  /*8440*/  F2FP.SATFINITE.E4M3.F32.PACK_AB_MERGE_C R159, RZ, R159, RZ ;  /* 0x0000009fff9f723e */ /* 0x000fe200048070ff */
[----:B------:R-:W-:Y:S01]  /*8450*/  @!P0 STG.E.U8 desc[UR38][R28.64], R163 ;  /* 0x000000a31c008986 */ /* 0x000fe2000c101126 */
[C---:B------:R-:W-:Y:S01]  /*8460*/  ISETP.LT.OR P0, PT, R37.reuse, 0x9, !P2 ;  /* 0x000000092500780c */ /* 0x040fe20005701670 */
[----:B------:R-:W-:Y:S01]  /*8470*/  FMUL R152, R152, UR13 ;  /* 0x0000000d98987c20 */ /* 0x000fe20008400000 */
[----:B--2---:R-:W-:Y:S01]  /*8480*/  F2FP.SATFINITE.E4M3.F32.PACK_AB_MERGE_C R31, RZ, R158, RZ ;  /* 0x0000009eff1f723e */ /* 0x004fe200048070ff */
[----:B------:R-:W-:Y:S01]  /*8490*/  @!P5 STG.E.U8 desc[UR38][R4.64+0x8], R161 ;  /* 0x000008a10400d986 */ /* 0x000fe2000c101126 */
[----:B------:R-:W-:Y:S01]  /*84a0*/  ISETP.LT.OR P5, PT, R37, 0xa, !P2 ;  /* 0x0000000a2500780c */ /* 0x000fe200057a1670 */
[----:B------:R-:W-:Y:S01]  /*84b0*/  FMUL R151, R151, UR13 ;  /* 0x0000000d97977c20 */ /* 0x000fe20008400000 */
[----:B------:R-:W-:Y:S01]  /*84c0*/  F2FP.SATFINITE.E4M3.F32.PACK_AB_MERGE_C R157, RZ, R157, RZ ;  /* 0x0000009dff9d723e */ /* 0x000fe200048070ff */
[----:B------:R-:W-:Y:S01]  /*84d0*/  @!P6 STG.E.U8 desc[UR38][R4.64+0x9], R35 ;  /* 0x000009230400e986 */ /* 0x000fe2000c101126 */
[----:B------:R-:W-:Y:S01]  /*84e0*/  ISETP.LT.OR P6, PT, R37, 0x1, !P1 ;  /* 0x000000012500780c */ /* 0x000fe20004fc1670 */
[----:B------:R-:W-:Y:S01]  /*84f0*/  FMUL R150, R150, UR13 ;  /* 0x0000000d96967c20 */ /* 0x000fe20008400000 */
[----:B---3--:R-:W-:Y:S01]  /*8500*/  F2FP.SATFINITE.E4M3.F32.PACK_AB_MERGE_C R33, RZ, R156, RZ ;  /* 0x0000009cff21723e */ /* 0x008fe200048070ff */
[----:B------:R-:W-:Y:S01]  /*8510*/  FMUL R149, R149, UR13 ;  /* 0x0000000d95957c20 */ /* 0x000fe20008400000 */
[----:B------:R-:W-:Y:S01]  /*8520*/  F2FP.SATFINITE.E4M3.F32.PACK_AB_MERGE_C R155, RZ, R155, RZ ;  /* 0x0000009bff9b723e */ /* 0x000fe200048070ff */
[----:B------:R-:W-:Y:S01]  /*8530*/  @!P0 STG.E.U8 desc[UR38][R28.64+0x8], R159 ;  /* 0x0000089f1c008986 */ /* 0x000fe2000c101126 */
[----:B------:R-:W-:Y:S01]  /*8540*/  ISETP.GE.AND P0, PT, R42, 0x89, PT ;  /* 0x000000892a00780c */ /* 0x000fe20003f06270 */
[----:B------:R-:W-:Y:S01]  /*8550*/  FMUL R148, R148, UR13 ;  /* 0x0000000d94947c20 */ /* 0x000fe20008400000 */
[----:B------:R-:W-:Y:S01]  /*8560*/  F2FP.SATFINITE.E4M3.F32.PACK_AB_MERGE_C R153, RZ, R153, RZ ;  /* 0x00000099ff99723e */ /* 0x000fe200048070ff */
[----:B------:R2:W-:Y:S01]  /*8570*/  @!P5 STG.E.U8 desc[UR38][R28.64+0x9], R31 ;  /* 0x0000091f1c00d986 */ /* 0x0005e2000c101126 */
[----:B------:R-:W-:Y:S01]  /*8580*/  ISETP.LT.OR P5, PT, R37, 0x2, !P1 ;  /* 0x000000022500780c */ /* 0x000fe20004fa1670 */
[----:B------:R-:W-:Y:S01]  /*8590*/  FMUL R147, R147, UR13 ;  /* 0x0000000d93937c20 */ /* 0x000fe20008400000 */
[----:B------:R-:W-:Y:S01]  /*85a0*/  F2FP.SATFINITE.E4M3.F32.PACK_AB_MERGE_C R151, RZ, R151, RZ ;  /* 0x00000097ff97723e */ /* 0x000fe200048070ff */
[----:B------:R-:W-:Y:S01]  /*85b0*/  @!P6 STG.E.U8 desc[UR38][R26.64], R157 ;  /* 0x0000009d1a00e986 */ /* 0x000fe2000c101126 */
[----:B------:R-:W-:Y:S01]  /*85c0*/  ISETP.LT.OR P6, PT, R37, 0x1, !P0 ;  /* 0x000000012500780c */ /* 0x000fe200047c1670 */
[----:B------:R-:W-:Y:S01]  /*85d0*/  FMUL R146, R146, UR13 ;  /* 0x0000000d92927c20 */ /* 0x000fe20008400000 */
[----:B------:R-:W-:Y:S01]  /*85e0*/  F2FP.SATFINITE.E4M3.F32.PACK_AB_MERGE_C R149, RZ, R149, RZ ;  /* 0x00000095ff95723e */ /* 0x000fe200048070ff */
[----:B------:R-:W-:Y:S01]  /*85f0*/  FMUL R145, R145, UR13 ;  /* 0x0000000d91917c20 */ /* 0x000fe20008400000 */
[----:B------:R-:W-:Y:S01]  /*8600*/  F2FP.SATFINITE.E4M3.F32.PACK_AB_MERGE_C R147, RZ, R147, RZ ;  /* 0x00000093ff93723e */ /* 0x000fe200048070ff */
[----:B------:R-:W-:Y:S01]  /*8610*/  FMUL R144, R144, UR13 ;  /* 0x0000000d90907c20 */ /* 0x000fe20008400000 */
[----:B------:R-:W-:Y:S01]  /*8620*/  FMUL R143, R143, UR13 ;  /* 0x0000000d8f8f7c20 */ /* 0x000fe20008400000 */
[----:B--2---:R-:W-:Y:S01]  /*8630*/  F2FP.SATFINITE.E4M3.F32.PACK_AB_MERGE_C R31, RZ, R154, RZ ;  /* 0x0000009aff1f723e */ /* 0x004fe200048070ff */
[----:B------:R-:W-:Y:S01]  /*8640*/  FMUL R142, R142, UR13 ;  /* 0x0000000d8e8e7c20 */ /* 0x000fe20008400000 */
        /* <DEDUP_REMOVED lines=129> */
[----:B------:R-:W-:Y:S01]  /*8e60*/  FMUL R8, R8, UR13 ;  /* 0x0000000d08087c20 */ /* 0x000fe20008400000 */
[----:B------:R-:W-:Y:S01]  /*8e70*/  @!P6 STG.E.U8 desc[UR38][R26.64+0x18], R137 ;  /* 0x000018891a00e986 */ /* 0x000fe2000c101126 */
[----:B------:R-:W-:-:S02]  /*8e80*/  ISETP.LT.OR P6, PT, R37, 0x19, !P0 ;  /* 0x000000192500780c */ /* 0x000fc400047c1670 */
[----:B------:R-:W-:Y:S02]  /*8e90*/  F2FP.SATFINITE.E4M3.F32.PACK_AB_MERGE_C R11, RZ, R11, RZ ;  /* 0x0000000bff0b723e */ /* 0x000fe400048070ff */
[----:B------:R-:W-:Y:S02]  /*8ea0*/  F2FP.SATFINITE.E4M3.F32.PACK_AB_MERGE_C R7, RZ, R7, RZ ;  /* 0x00000007ff07723e */ /* 0x000fe400048070ff */
[----:B------:R-:W-:Y:S02]  /*8eb0*/  F2FP.SATFINITE.E4M3.F32.PACK_AB_MERGE_C R9, RZ, R9, RZ ;  /* 0x00000009ff09723e */ /* 0x000fe400048070ff */
[----:B--2---:R-:W-:Y:S01]  /*8ec0*/  F2FP.SATFINITE.E4M3.F32.PACK_AB_MERGE_C R31, RZ, R134, RZ ;  /* 0x00000086ff1f723e */ /* 0x004fe200048070ff */
[----:B------:R2:W-:Y:S01]  /*8ed0*/  @!P5 STG.E.U8 desc[UR38][R26.64+0x19], R33 ;  /* 0x000019211a00d986 */ /* 0x0005e2000c101126 */
[----:B------:R-:W-:-:S03]  /*8ee0*/  ISETP.LT.OR P5, PT, R37, 0x1a, !P0 ;  /* 0x0000001a2500780c */ /* 0x000fc600047a1670 */
[----:B------:R-:W-:Y:S01]  /*8ef0*/  @!P6 STG.E.U8 desc[UR38][R24.64+0x18], R135 ;  /* 0x000018871800e986 */ /* 0x000fe2000c101126 */
[----:B------:R-:W-:Y:S02]  /*8f00*/  ISETP.LT.OR P6, PT, R37, 0x21, !P3 ;  /* 0x000000212500780c */ /* 0x000fe40005fc1670 */
[----:B--2---:R-:W-:-:S07]  /*8f10*/  F2FP.SATFINITE.E4M3.F32.PACK_AB_MERGE_C R33, RZ, R132, RZ ;  /* 0x00000084ff21723e */ /* 0x004fce00048070ff */
        /* <DEDUP_REMOVED lines=77> */
[----:B------:R3:W-:Y:S01]  /*93f0*/  @!P6 STG.E.U8 desc[UR38][R24.64+0x38], R23 ;  /* 0x000038171800e986 */ /* 0x0007e2000c101126 */
[----:B------:R-:W-:Y:S02]  /*9400*/  ISETP.LT.OR P6, PT, R37, 0x41, !P3 ;  /* 0x000000412500780c */ /* 0x000fe40005fc1670 */
[----:B--2---:R-:W-:-:S07]  /*9410*/  F2FP.SATFINITE.E4M3.F32.PACK_AB_MERGE_C R33, RZ, R20, RZ ;  /* 0x00000014ff21723e */ /* 0x004fce00048070ff */
[----:B------:R-:W-:Y:S01]  /*9420*/  @!P5 STG.E.U8 desc[UR38][R24.64+0x39], R31 ;  /* 0x0000391f1800d986 */ /* 0x000fe2000c101126 */
[C---:B------:R-:W-:Y:S02]  /*9430*/  ISETP.LT.OR P5, PT, R37.reuse, 0x42, !P3 ;  /* 0x000000422500780c */ /* 0x040fe40005fa1670 */
[----:B---3--:R-:W-:Y:S01]  /*9440*/  F2FP.SATFINITE.E4M3.F32.PACK_AB_MERGE_C R23, RZ, R16, RZ ;  /* 0x00000010ff17723e */ /* 0x008fe200048070ff */
[----:B------:R2:W-:Y:S01]  /*9450*/  @!P6 STG.E.U8 desc[UR38][R4.64+0x40], R21 ;  /* 0x000040150400e986 */ /* 0x0005e2000c101126 */
[----:B------:R-:W-:-:S09]  /*9460*/  ISETP.LT.OR P6, PT, R37, 0x41, !P2 ;  /* 0x000000412500780c */ /* 0x000fd200057c1670 */
[----:B------:R-:W-:Y:S01]  /*9470*/  @!P5 STG.E.U8 desc[UR38][R4.64+0x41], R33 ;  /* 0x000041210400d986 */ /* 0x000fe2000c101126 */
[C---:B------:R-:W-:Y:S02]  /*9480*/  ISETP.LT.OR P5, PT, R37.reuse, 0x42, !P2 ;  /* 0x000000422500780c */ /* 0x040fe400057a1670 */
[----:B--2---:R-:W-:Y:S01]  /*9490*/  F2FP.SATFINITE.E4M3.F32.PACK_AB_MERGE_C R21, RZ, R18, RZ ;  /* 0x00000012ff15723e */ /* 0x004fe200048070ff */
[----:B------:R2:W-:Y:S01]  /*94a0*/  @!P6 STG.E.U8 desc[UR38][R28.64+0x40], R19 ;  /* 0x000040131c00e986 */ /* 0x0005e2000c101126 */
[C---:B------:R-:W-:Y:S02]  /*94b0*/  ISETP.LT.OR P6, PT, R37.reuse, 0x49, !P3 ;  /* 0x000000492500780c */ /* 0x040fe40005fc1670 */
[----:B------:R-:W-:-:S07]  /*94c0*/  ISETP.LT.OR P3, PT, R37, 0x4a, !P3 ;  /* 0x0000004a2500780c */ /* 0x000fce0005f61670 */
[----:B------:R-:W-:Y:S01]  /*94d0*/  @!P5 STG.E.U8 desc[UR38][R28.64+0x41], R21 ;  /* 0x000041151c00d986 */ /* 0x000fe2000c101126 */
[C---:B------:R-:W-:Y:S02]  /*94e0*/  ISETP.LT.OR P5, PT, R37.reuse, 0x49, !P2 ;  /* 0x000000492500780c */ /* 0x040fe400057a1670 */
[C---:B------:R-:W-:Y:S01]  /*94f0*/  ISETP.LT.OR P2, PT, R37.reuse, 0x4a, !P2 ;  /* 0x0000004a2500780c */ /* 0x040fe20005741670 */
[----:B------:R3:W-:Y:S01]  /*9500*/  @!P6 STG.E.U8 desc[UR38][R4.64+0x48], R15 ;  /* 0x0000480f0400e986 */ /* 0x0007e2000c101126 */
[C---:B------:R-:W-:Y:S02]  /*9510*/  ISETP.LT.OR P6, PT, R37.reuse, 0x41, !P1 ;  /* 0x000000412500780c */ /* 0x040fe40004fc1670 */
[----:B--2---:R-:W-:Y:S01]  /*9520*/  F2FP.SATFINITE.E4M3.F32.PACK_AB_MERGE_C R19, RZ, R14, RZ ;  /* 0x0000000eff13723e */ /* 0x004fe200048070ff */
[----:B------:R2:W-:Y:S01]  /*9530*/  @!P3 STG.E.U8 desc[UR38][R4.64+0x49], R23 ;  /* 0x000049170400b986 */ /* 0x0005e2000c101126 */
[----:B------:R-:W-:-:S05]  /*9540*/  ISETP.LT.OR P3, PT, R37, 0x42, !P1 ;  /* 0x000000422500780c */ /* 0x000fca0004f61670 */
[----:B------:R-:W-:Y:S01]  /*9550*/  @!P5 STG.E.U8 desc[UR38][R28.64+0x48], R17 ;  /* 0x000048111c00d986 */ /* 0x000fe2000c101126 */
[C---:B------:R-:W-:Y:S02]  /*9560*/  ISETP.LT.OR P5, PT, R37.reuse, 0x41, !P0 ;  /* 0x000000412500780c */ /* 0x040fe400047a1670 */
[----:B---3--:R-:W-:Y:S01]  /*9570*/  F2FP.SATFINITE.E4M3.F32.PACK_AB_MERGE_C R15, RZ, R8, RZ ;  /* 0x00000008ff0f723e */ /* 0x008fe200048070ff */
[----:B------:R-:W-:Y:S01]  /*9580*/  @!P2 STG.E.U8 desc[UR38][R28.64+0x49], R19 ;  /* 0x000049131c00a986 */ /* 0x000fe2000c101126 */
[C---:B------:R-:W-:Y:S02]  /*9590*/  ISETP.LT.OR P2, PT, R37.reuse, 0x49, !P1 ;  /* 0x000000492500780c */ /* 0x040fe40004f41670 */
[----:B--2---:R-:W-:Y:S01]  /*95a0*/  F2FP.SATFINITE.E4M3.F32.PACK_AB_MERGE_C R5, RZ, R12, RZ ;  /* 0x0000000cff05723e */ /* 0x004fe200048070ff */
[----:B------:R2:W-:Y:S01]  /*95b0*/  @!P6 STG.E.U8 desc[UR38][R26.64+0x40], R13 ;  /* 0x0000400d1a00e986 */ /* 0x0005e2000c101126 */
[C---:B------:R-:W-:Y:S02]  /*95c0*/  ISETP.LT.OR P6, PT, R37.reuse, 0x42, !P0 ;  /* 0x000000422500780c */ /* 0x040fe400047c1670 */
[C---:B------:R-:W-:Y:S01]  /*95d0*/  ISETP.LT.OR P1, PT, R37.reuse, 0x4a, !P1 ;  /* 0x0000004a2500780c */ /* 0x040fe20004f21670 */
[----:B------:R3:W-:Y:S01]  /*95e0*/  @!P3 STG.E.U8 desc[UR38][R26.64+0x41], R5 ;  /* 0x000041051a00b986 */ /* 0x0007e2000c101126 */
[----:B------:R-:W-:-:S02]  /*95f0*/  ISETP.LT.OR P3, PT, R37, 0x49, !P0 ;  /* 0x000000492500780c */ /* 0x000fc40004761670 */
[----:B------:R-:W-:Y:S01]  /*9600*/  ISETP.LT.OR P0, PT, R37, 0x4a, !P0 ;  /* 0x0000004a2500780c */ /* 0x000fe20004701670 */
[----:B------:R4:W-:Y:S01]  /*9610*/  @!P5 STG.E.U8 desc[UR38][R24.64+0x40], R11 ;  /* 0x0000400b1800d986 */ /* 0x0009e2000c101126 */
[----:B--2---:R-:W-:Y:S02]  /*9620*/  F2FP.SATFINITE.E4M3.F32.PACK_AB_MERGE_C R13, RZ, R6, RZ ;  /* 0x00000006ff0d723e */ /* 0x004fe400048070ff */
[----:B---3--:R-:W-:-:S05]  /*9630*/  F2FP.SATFINITE.E4M3.F32.PACK_AB_MERGE_C R5, RZ, R10, RZ ;  /* 0x0000000aff05723e */ /* 0x008fca00048070ff */
[----:B------:R4:W-:Y:S04]  /*9640*/  @!P6 STG.E.U8 desc[UR38][R24.64+0x41], R5 ;  /* 0x000041051800e986 */ /* 0x0009e8000c101126 */
[----:B------:R4:W-:Y:S04]  /*9650*/  @!P2 STG.E.U8 desc[UR38][R26.64+0x48], R7 ;  /* 0x000048071a00a986 */ /* 0x0009e8000c101126 */
[----:B------:R4:W-:Y:S04]  /*9660*/  @!P1 STG.E.U8 desc[UR38][R26.64+0x49], R13 ;  /* 0x0000490d1a009986 */ /* 0x0009e8000c101126 */
[----:B------:R4:W-:Y:S04]  /*9670*/  @!P3 STG.E.U8 desc[UR38][R24.64+0x48], R9 ;  /* 0x000048091800b986 */ /* 0x0009e8000c101126 */
[----:B------:R4:W-:Y:S02]  /*9680*/  @!P0 STG.E.U8 desc[UR38][R24.64+0x49], R15 ;  /* 0x0000490f18008986 */ /* 0x0009e4000c101126 */
.L_x_194:
[----:B------:R-:W-:Y:S05]  /*9690*/  BSYNC B0 ;  /* 0x0000000000007941 */ /* 0x000fea0003800000 */
.L_x_32:
[----:B------:R-:W-:Y:S01]  /*96a0*/  ULDC UR14, c[0x0][0xc] ;  /* 0x00000300000e7ab9 */ /* 0x000fe20000000800 */
[----:B------:R-:W-:Y:S01]  /*96b0*/  ULDC UR15, c[0x0][0x10] ;  /* 0x00000400000f7ab9 */ /* 0x000fe20000000800 */
[----:B0---4-:R-:W0:Y:S01]  /*96c0*/  LDC R5, c[0x0][0x14] ;  /* 0x00000500ff057b82 */ /* 0x011e220000000800 */
[----:B------:R-:W-:Y:S01]  /*96d0*/  UIMAD.WIDE.U32 UR14, UR14, UR15, URZ ;  /* 0x0000000f0e0e72a5 */ /* 0x000fe2000f8e003f */
[----:B-----5:R-:W-:-:S05]  /*96e0*/  PRMT R4, RZ, 0x7610, R4 ;  /* 0x00007610ff047816 */ /* 0x020fca0000000004 */
[----:B0-----:R-:W-:-:S04]  /*96f0*/  IMAD.WIDE.U32 R2, R5, UR14, R2 ;  /* 0x0000000e05027c25 */ /* 0x001fc8000f8e0002 */
[----:B------:R-:W-:Y:S01]  /*9700*/  IMAD R5, R5, UR15, RZ ;  /* 0x0000000f05057c24 */ /* 0x000fe2000f8e02ff */
[----:B------:R-:W-:Y:S02]  /*9710*/  ULDC.64 UR14, c[0x0][0x650] ;  /* 0x00019400000e7ab9 */ /* 0x000fe40000000a00 */
[----:B------:R-:W-:Y:S01]  /*9720*/  ISETP.GE.U32.AND P0, PT, R2, UR14, PT ;  /* 0x0000000e02007c0c */ /* 0x000fe2000bf06070 */
[----:B------:R-:W-:Y:S01]  /*9730*/  IMAD.IADD R3, R3, 0x1, R5 ;  /* 0x0000000103037824 */ /* 0x000fe200078e0205 */
[----:B------:R-:W-:Y:S01]  /*9740*/  UMOV UR14, 0xffffffff ;  /* 0xffffffff000e7882 */ /* 0x000fe20000000000 */
[----:B------:R-:W-:-:S03]  /*9750*/  IMAD.MOV.U32 R5, RZ, RZ, -0x1 ;  /* 0xffffffffff057424 */ /* 0x000fc600078e00ff */
[----:B------:R-:W-:-:S13]  /*9760*/  ISETP.GE.U32.AND.EX P0, PT, R3, UR15, PT, P0 ;  /* 0x0000000f03007c0c */ /* 0x000fda000bf06100 */
[----:B------:R-:W-:Y:S05]  /*9770*/  @P0 BRA `(.L_x_195) ;  /* 0x0000000400600947 */ /* 0x000fea0003800000 */
[----:B------:R-:W0:Y:S01]  /*9780*/  S2R R16, SR_CTAID.X ;  /* 0x0000000000107919 */ /* 0x000e220000002500 */
[----:B------:R-:W4:Y:S01]  /*9790*/  LDC.64 R10, c[0x0][0x628] ;  /* 0x00018a00ff0a7b82 */ /* 0x000f220000000a00 */
[----:B------:R-:W-:Y:S01]  /*97a0*/  ULDC UR6, c[0x0][0x150] ;  /* 0x0000540000067ab9 */ /* 0x000fe20000000800 */
[----:B------:R-:W-:Y:S01]  /*97b0*/  IMAD.MOV.U32 R8, RZ, RZ, R2 ;  /* 0x000000ffff087224 */ /* 0x000fe200078e0002 */
[----:B------:R-:W0:Y:S01]  /*97c0*/  S2R R18, SR_CTAID.Y ;  /* 0x0000000000127919 */ /* 0x000e220000002600 */
[----:B------:R-:W-:-:S04]  /*97d0*/  IMAD.MOV.U32 R9, RZ, RZ, R3 ;  /* 0x000000ffff097224 */ /* 0x000fc800078e0003 */
[----:B------:R-:W1:Y:S08]  /*97e0*/  LDC R19, c[0x0][0x144] ;  /* 0x00005100ff137b82 */ /* 0x000e700000000800 */
[----:B------:R-:W1:Y:S08]  /*97f0*/  LDC R12, c[0x0][0x630] ;  /* 0x00018c00ff0c7b82 */ /* 0x000e700000000800 */
[----:B------:R-:W1:Y:S01]  /*9800*/  LDC.64 R14, c[0x0][0x620] ;  /* 0x00018800ff0e7b82 */ /* 0x000e620000000a00 */
[----:B----4-:R-:W-:-:S04]  /*9810*/  ISETP.NE.U32.AND P0, PT, R10, RZ, PT ;  /* 0x000000ff0a00720c */ /* 0x010fc80003f05070 */
[----:B------:R-:W-:Y:S02]  /*9820*/  ISETP.NE.AND.EX P0, PT, R11, RZ, PT, P0 ;  /* 0x000000ff0b00720c */ /* 0x000fe40003f05300 */
[----:B0-----:R-:W-:-:S05]  /*9830*/  I2FP.F32.U32 R4, R16 ;  /* 0x0000001000047245 */ /* 0x001fca0000201000 */
[----:B------:R-:W-:-:S04]  /*9840*/  FMUL R4, R4, UR6 ;  /* 0x0000000604047c20 */ /* 0x000fc80008400000 */
[----:B------:R0:W4:Y:S02]  /*9850*/  F2I.U32.TRUNC.NTZ R17, R4 ;  /* 0x0000000400117305 */ /* 0x000124000020f000 */
[----:B------:R-:W-:Y:S05]  /*9860*/  @!P0 BRA `(.L_x_196) ;  /* 0x0000000000288947 */ /* 0x000fea0003800000 */
[----:B------:R-:W5:Y:S02]  /*9870*/  LDC R5, c[0x0][0x634] ;  /* 0x00018d00ff057b82 */ /* 0x000f640000000800 */
[----:B-----5:R-:W-:-:S05]  /*9880*/  IADD3 R9, P0, R2, R5, RZ ;  /* 0x0000000502097210 */ /* 0x020fca0007f1e0ff */
[----:B------:R-:W-:-:S04]  /*9890*/  IMAD.X R13, RZ, RZ, R3, P0 ;  /* 0x000000ffff0d7224 */ /* 0x000fc800000e0603 */
[----:B0-----:R-:W-:-:S04]  /*98a0*/  IMAD.WIDE.U32 R4, R13, R10, RZ ;  /* 0x0000000a0d047225 */ /* 0x001fc800078e00ff */
[----:B------:R-:W-:-:S04]  /*98b0*/  IMAD.WIDE.U32 R6, P0, R9, R11, R4 ;  /* 0x0000000b09067225 */ /* 0x000fc80007800004 */
[----:B------:R-:W-:-:S04]  /*98c0*/  IMAD.WIDE.U32 R4, R9, R10, RZ ;  /* 0x0000000a09047225 */ /* 0x000fc800078e00ff */
[----:B------:R-:W-:Y:S01]  /*98d0*/  IMAD.X R9, RZ, RZ, RZ, P0 ;  /* 0x000000ffff097224 */ /* 0x000fe200000e06ff */
[----:B------:R-:W-:Y:S01]  /*98e0*/  IADD3 RZ, P0, R5, R6, RZ ;  /* 0x0000000605ff7210 */ /* 0x000fe20007f1e0ff */
[----:B------:R-:W-:-:S04]  /*98f0*/  IMAD.MOV.U32 R8, RZ, RZ, R7 ;  /* 0x000000ffff087224 */ /* 0x000fc800078e0007 */
[----:B------:R-:W-:-:S08]  /*9900*/  IMAD.WIDE.U32.X R8, R13, R11, R8, P0 ;  /* 0x0000000b0d087225 */ /* 0x000fd000000e0408 */
.L_x_196:
[----:B------:R-:W5:Y:S01]  /*9910*/  LDC.64 R24, c[0x0][0x640] ;  /* 0x00019000ff187b82 */ /* 0x000f620000000a00 */
[-C--:B-1----:R-:W-:Y:S01]  /*9920*/  SHF.R.U64 R27, R8, R12.reuse, R9 ;  /* 0x0000000c081b7219 */ /* 0x082fe20000001209 */
[----:B----4-:R-:W-:Y:S01]  /*9930*/  IMAD.MOV R17, RZ, RZ, -R17 ;  /* 0x000000ffff117224 */ /* 0x010fe200078e0a11 */
[----:B0-----:R-:W-:Y:S01]  /*9940*/  SHF.R.U32.HI R4, RZ, R12, R9 ;  /* 0x0000000cff047219 */ /* 0x001fe20000011609 */
[----:B------:R-:W-:Y:S01]  /*9950*/  ULDC UR6, c[0x0][0x154] ;  /* 0x0000550000067ab9 */ /* 0x000fe20000000800 */
[----:B------:R-:W-:Y:S01]  /*9960*/  IADD3 R7, P0, RZ, -R27, RZ ;  /* 0x8000001bff077210 */ /* 0x000fe20007f1e0ff */
[----:B------:R-:W-:Y:S02]  /*9970*/  IMAD R17, R19, R17, R16 ;  /* 0x0000001113117224 */ /* 0x000fe400078e0210 */
[----:B------:R-:W0:Y:S01]  /*9980*/  LDC R8, c[0x0][0x618] ;  /* 0x00018600ff087b82 */ /* 0x000e220000000800 */
[----:B------:R-:W-:Y:S02]  /*9990*/  IMAD.MOV.U32 R9, RZ, RZ, 0x1 ;  /* 0x00000001ff097424 */ /* 0x000fe400078e00ff */
[----:B------:R-:W-:-:S04]  /*99a0*/  IMAD.X R5, RZ, RZ, ~R4, P0 ;  /* 0x000000ffff057224 */ /* 0x000fc800000e0e04 */
[-C--:B------:R-:W-:Y:S01]  /*99b0*/  IMAD R6, R5, R14.reuse, RZ ;  /* 0x0000000e05067224 */ /* 0x080fe200078e02ff */
[----:B------:R-:W1:Y:S01]  /*99c0*/  LDC R20, c[0x0][0x608] ;  /* 0x00018200ff147b82 */ /* 0x000e620000000800 */
[----:B------:R-:W-:-:S04]  /*99d0*/  IMAD.WIDE.U32 R4, R7, R14, R2 ;  /* 0x0000000e07047225 */ /* 0x000fc800078e0002 */
[----:B------:R-:W-:Y:S01]  /*99e0*/  IMAD R7, R7, R15, R6 ;  /* 0x0000000f07077224 */ /* 0x000fe200078e0206 */
[----:B------:R-:W-:Y:S02]  /*99f0*/  I2FP.F32.U32 R6, R18 ;  /* 0x0000001200067245 */ /* 0x000fe40000201000 */
[----:B------:R-:W4:Y:S01]  /*9a00*/  LDC R22, c[0x0][0x658] ;  /* 0x00019600ff167b82 */ /* 0x000f220000000800 */
[----:B------:R-:W-:Y:S01]  /*9a10*/  IMAD.IADD R5, R5, 0x1, R7 ;  /* 0x0000000105057824 */ /* 0x000fe200078e0207 */
[----:B-----5:R-:W-:Y:S01]  /*9a20*/  ISETP.NE.U32.AND P0, PT, R24, RZ, PT ;  /* 0x000000ff1800720c */ /* 0x020fe20003f05070 */
[----:B------:R-:W-:Y:S01]  /*9a30*/  FMUL R6, R6, UR6 ;  /* 0x0000000606067c20 */ /* 0x000fe20008400000 */
[----:B------:R-:W-:Y:S02]  /*9a40*/  IMAD.MOV.U32 R7, RZ, RZ, -0x1 ;  /* 0xffffffffff077424 */ /* 0x000fe400078e00ff */
[----:B------:R-:W-:Y:S01]  /*9a50*/  ISETP.NE.AND.EX P0, PT, R25, RZ, PT, P0 ;  /* 0x000000ff1900720c */ /* 0x000fe20003f05300 */
[----:B------:R1:W2:Y:S01]  /*9a60*/  F2I.U32.TRUNC.NTZ R13, R6 ;  /* 0x00000006000d7305 */ /* 0x0002a2000020f000 */
[----:B------:R-:W2:Y:S01]  /*9a70*/  LDC R15, c[0x0][0x148] ;  /* 0x00005200ff0f7b82 */ /* 0x000ea20000000800 */
[----:B0-----:R-:W-:-:S02]  /*9a80*/  SHF.R.U64 R12, R4, R8, R5 ;  /* 0x00000008040c7219 */ /* 0x001fc40000001205 */
[----:B------:R-:W-:-:S05]  /*9a90*/  SHF.R.U32.HI R5, RZ, R8, R5 ;  /* 0x00000008ff057219 */ /* 0x000fca0000011605 */
[----:B------:R-:W0:Y:S01]  /*9aa0*/  LDC R16, c[0x0][0x600] ;  /* 0x00018000ff107b82 */ /* 0x000e220000000800 */
[-CC-:B-1----:R-:W-:Y:S02]  /*9ab0*/  SHF.R.U64 R10, R12, R20.reuse, R5.reuse ;  /* 0x000000140c0a7219 */ /* 0x182fe40000001205 */
[----:B------:R-:W-:-:S05]  /*9ac0*/  SHF.R.U32.HI R5, RZ, R20, R5 ;  /* 0x00000014ff057219 */ /* 0x000fca0000011605 */
[----:B------:R-:W1:Y:S01]  /*9ad0*/  LDC R21, c[0x0][0x648] ;  /* 0x00019200ff157b82 */ /* 0x000e620000000800 */
[-CC-:B----4-:R-:W-:Y:S02]  /*9ae0*/  SHF.R.U64 R14, R10, R22.reuse, R5.reuse ;  /* 0x000000160a0e7219 */ /* 0x190fe40000001205 */
[-C--:B------:R-:W-:Y:S02]  /*9af0*/  SHF.L.U32 R7, R7, R22.reuse, RZ ;  /* 0x0000001607077219 */ /* 0x080fe400000006ff */
[-C--:B------:R-:W-:Y:S01]  /*9b00*/  SHF.R.U32.HI R5, RZ, R22.reuse, R5 ;  /* 0x00000016ff057219 */ /* 0x080fe20000011605 */
[----:B------:R-:W-:Y:S01]  /*9b10*/  IMAD.MOV.U32 R4, RZ, RZ, R14 ;  /* 0x000000ffff047224 */ /* 0x000fe200078e000e */
[----:B------:R-:W-:Y:S01]  /*9b20*/  SHF.L.U32 R36, R9, R22, RZ ;  /* 0x0000001609247219 */ /* 0x000fe200000006ff */
[----:B------:R-:W4:Y:S01]  /*9b30*/  LDC R23, c[0x0][0x638] ;  /* 0x00018e00ff177b82 */ /* 0x000f220000000800 */
[----:B------:R-:W-:-:S07]  /*9b40*/  LOP3.LUT R19, RZ, R7, RZ, 0x33, !PT ;  /* 0x00000007ff137212 */ /* 0x000fce00078e33ff */
[----:B------:R-:W0:Y:S01]  /*9b50*/  LDC R26, c[0x0][0x610] ;  /* 0x00018400ff1a7b82 */ /* 0x000e220000000800 */
[----:B------:R-:W-:Y:S05]  /*9b60*/  @!P0 BRA `(.L_x_197) ;  /* 0x0000000000288947 */ /* 0x000fea0003800000 */
[----:B------:R-:W5:Y:S02]  /*9b70*/  LDC R9, c[0x0][0x64c] ;  /* 0x00019300ff097b82 */ /* 0x000f640000000800 */
[----:B-----5:R-:W-:-:S05]  /*9b80*/  IADD3 R9, P0, R14, R9, RZ ;  /* 0x000000090e097210 */ /* 0x020fca0007f1e0ff */
        /* <DEDUP_REMOVED lines=8> */
.L_x_197:
[----:B-1----:R-:W-:Y:S01]  /*9c10*/  SHF.R.U64 R4, R4, R21, R5 ;  /* 0x0000001504047219 */ /* 0x002fe20000001205 */
[----:B0-----:R-:W-:Y:S01]  /*9c20*/  VIADD R7, R16, 0xffffffff ;  /* 0xffffffff10077836 */ /* 0x001fe20000000000 */
[----:B------:R-:W-:Y:S01]  /*9c30*/  LOP3.LUT R9, R10, R19, RZ, 0xc0, !PT ;  /* 0x000000130a097212 */ /* 0x000fe200078ec0ff */
[----:B--2---:R-:W-:Y:S01]  /*9c40*/  IMAD.MOV R13, RZ, RZ, -R13 ;  /* 0x000000ffff0d7224 */ /* 0x004fe200078e0a0d */
[----:B------:R-:W-:Y:S01]  /*9c50*/  R2UR UR14, R27 ;  /* 0x000000001b0e72ca */ /* 0x000fe200000e0000 */
[----:B------:R-:W-:Y:S01]  /*9c60*/  IMAD.MOV R5, RZ, RZ, -R4 ;  /* 0x000000ffff057224 */ /* 0x000fe200078e0a04 */
[----:B------:R-:W-:Y:S01]  /*9c70*/  LOP3.LUT R7, R12, R7, RZ, 0xc0, !PT ;  /* 0x000000070c077212 */ /* 0x000fe200078ec0ff */
[----:B------:R-:W-:Y:S02]  /*9c80*/  IMAD R36, R36, R4, R9 ;  /* 0x0000000424247224 */ /* 0x000fe400078e0209 */
[----:B------:R-:W-:Y:S02]  /*9c90*/  @P4 IMAD R17, R15, R13, R18 ;  /* 0x0000000d0f114224 */ /* 0x000fe400078e0212 */
[----:B----4-:R-:W-:-:S02]  /*9ca0*/  IMAD R4, R5, R23, R14 ;  /* 0x0000001705047224 */ /* 0x010fc400078e020e */
[----:B------:R-:W-:Y:S02]  /*9cb0*/  IMAD R36, R36, R26, R17 ;  /* 0x0000001a24247224 */ /* 0x000fe400078e0211 */
[----:B------:R-:W-:Y:S02]  /*9cc0*/  IMAD R7, R4, R16, R7 ;  /* 0x0000001004077224 */ /* 0x000fe400078e0207 */
[----:B------:R-:W-:-:S03]  /*9cd0*/  IMAD.MOV.U32 R4, RZ, RZ, 0x1 ;  /* 0x00000001ff047424 */ /* 0x000fc600078e00ff */
[----:B------:R-:W-:Y:S02]  /*9ce0*/  SEL R5, R7, R36, !P4 ;  /* 0x0000002407057207 */ /* 0x000fe40006000000 */
[----:B------:R-:W-:-:S07]  /*9cf0*/  SEL R36, R36, R7, !P4 ;  /* 0x0000000724247207 */ /* 0x000fce0006000000 */
.L_x_195:
[----:B------:R-:W-:Y:S01]  /*9d00*/  LOP3.LUT P0, RZ, R4, 0xff, RZ, 0xc0, !PT ;  /* 0x000000ff04ff7812 */ /* 0x000fe2000780c0ff */
[----:B------:R-:W-:-:S12]  /*9d10*/  IMAD.MOV.U32 R4, RZ, RZ, R36 ;  /* 0x000000ffff047224 */ /* 0x000fd800078e0024 */
[----:B------:R-:W-:Y:S05]  /*9d20*/  @P0 BRA `(.L_x_198) ;  /* 0xffffff7000d80947 */ /* 0x000fea000383ffff */
[----:B------:R-:W-:Y:S05]  /*9d30*/  EXIT ;  /* 0x000000000000794d */ /* 0x000fea0003800000 */
.L_x_4:
[----:B0-----:R-:W-:Y:S01]  /*9d40*/  ULDC.64 UR4, c[0x0][0x650] ;  /* 0x0001940000047ab9 */ /* 0x001fe20000000a00 */
[----:B------:R-:W-:Y:S01]  /*9d50*/  PRMT R4, RZ, 0x7610, R4 ;  /* 0x00007610ff047816 */ /* 0x000fe20000000004 */
[----:B------:R-:W-:Y:S01]  /*9d60*/  IMAD.MOV.U32 R5, RZ, RZ, -0x1 ;  /* 0xffffffffff057424 */ /* 0x000fe200078e00ff */
[----:B------:R-:W-:Y:S01]  /*9d70*/  ISETP.GE.U32.AND P0, PT, R2, UR4, PT ;  /* 0x0000000402007c0c */ /* 0x000fe2000bf06070 */
[----:B------:R-:W-:Y:S02]  /*9d80*/  IMAD.MOV.U32 R9, RZ, RZ, -0x1 ;  /* 0xffffffffff097424 */ /* 0x000fe400078e00ff */
        /* <DEDUP_REMOVED lines=21> */
.L_x_200:
[--C-:B------:R-:W-:Y:S01]  /*9ee0*/  SHF.R.U64 R14, R12, R16, R13.reuse ;  /* 0x000000100c0e7219 */ /* 0x100fe2000000120d */
[----:B------:R-:W0:Y:S01]  /*9ef0*/  LDC R20, c[0x0][0x618] ;  /* 0x00018600ff147b82 */ /* 0x000e220000000800 */
[----:B------:R-:W-:Y:S01]  /*9f00*/  I2FP.F32.U32 R5, R6 ;  /* 0x0000000600057245 */ /* 0x000fe20000201000 */
[----:B------:R-:W-:Y:S01]  /*9f10*/  ULDC UR4, c[0x0][0x150] ;  /* 0x0000540000047ab9 */ /* 0x000fe20000000800 */
[----:B------:R-:W-:Y:S02]  /*9f20*/  SHF.R.U32.HI R4, RZ, R16, R13 ;  /* 0x00000010ff047219 */ /* 0x000fe4000001160d */
[----:B------:R-:W-:Y:S01]  /*9f30*/  IADD3 R7, P0, RZ, -R14, RZ ;  /* 0x8000000eff077210 */ /* 0x000fe20007f1e0ff */
[----:B------:R-:W-:Y:S01]  /*9f40*/  FMUL R11, R5, UR4 ;  /* 0x00000004050b7c20 */ /* 0x000fe20008400000 */
[----:B------:R-:W-:Y:S01]  /*9f50*/  ULDC UR4, c[0x0][0x154] ;  /* 0x0000550000047ab9 */ /* 0x000fe20000000800 */
[----:B------:R-:W1:Y:S02]  /*9f60*/  LDC.64 R22, c[0x0][0x640] ;  /* 0x00019000ff167b82 */ /* 0x000e640000000a00 */
[----:B------:R-:W-:-:S02]  /*9f70*/  IMAD.X R9, RZ, RZ, ~R4, P0 ;  /* 0x000000ffff097224 */ /* 0x000fc400000e0e04 */
[----:B------:R-:W2:Y:S01]  /*9f80*/  F2I.U32.TRUNC.NTZ R11, R11 ;  /* 0x0000000b000b7305 */ /* 0x000ea2000020f000 */
[----:B------:R-:W-:-:S03]  /*9f90*/  IMAD.WIDE.U32 R4, R7, R18, R2 ;  /* 0x0000001207047225 */ /* 0x000fc600078e0002 */
[----:B------:R-:W3:Y:S01]  /*9fa0*/  LDC R13, c[0x0][0x144] ;  /* 0x00005100ff0d7b82 */ /* 0x000ee20000000800 */
[----:B------:R-:W-:-:S04]  /*9fb0*/  IMAD R10, R9, R18, RZ ;  /* 0x00000012090a7224 */ /* 0x000fc800078e02ff */
[----:B------:R-:W-:Y:S02]  /*9fc0*/  IMAD R7, R7, R19, R10 ;  /* 0x0000001307077224 */ /* 0x000fe400078e020a */
[----:B------:R-:W-:Y:S01]  /*9fd0*/  IMAD.MOV.U32 R10, RZ, RZ, -0x1 ;  /* 0xffffffffff0a7424 */ /* 0x000fe200078e00ff */
[----:B------:R-:W4:Y:S01]  /*9fe0*/  LDC R16, c[0x0][0x608] ;  /* 0x00018200ff107b82 */ /* 0x000f220000000800 */
[----:B------:R-:W-:Y:S01]  /*9ff0*/  IMAD.IADD R5, R5, 0x1, R7 ;  /* 0x0000000105057824 */ /* 0x000fe200078e0207 */
[----:B------:R-:W-:-:S04]  /*a000*/  I2FP.F32.U32 R7, R8 ;  /* 0x0000000800077245 */ /* 0x000fc80000201000 */
[-C--:B0-----:R-:W-:Y:S01]  /*a010*/  SHF.R.U64 R12, R4, R20.reuse, R5 ;  /* 0x00000014040c7219 */ /* 0x081fe20000001205 */
[----:B--2---:R-:W-:Y:S01]  /*a020*/  IMAD.MOV R4, RZ, RZ, -R11 ;  /* 0x000000ffff047224 */ /* 0x004fe200078e0a0b */
[----:B------:R-:W0:Y:S01]  /*a030*/  LDC R9, c[0x0][0x658] ;  /* 0x00019600ff097b82 */ /* 0x000e220000000800 */
[----:B-1----:R-:W-:Y:S01]  /*a040*/  ISETP.NE.U32.AND P0, PT, R22, RZ, PT ;  /* 0x000000ff1600720c */ /* 0x002fe20003f05070 */
[----:B------:R-:W-:Y:S01]  /*a050*/  FMUL R7, R7, UR4 ;  /* 0x0000000407077c20 */ /* 0x000fe20008400000 */
[----:B------:R-:W-:Y:S02]  /*a060*/  SHF.R.U32.HI R5, RZ, R20, R5 ;  /* 0x00000014ff057219 */ /* 0x000fe40000011605 */
[----:B------:R-:W-:-:S03]  /*a070*/  ISETP.NE.AND.EX P0, PT, R23, RZ, PT, P0 ;  /* 0x000000ff1700720c */ /* 0x000fc60003f05300 */
[----:B------:R-:W1:Y:S01]  /*a080*/  LDC R19, c[0x0][0x148] ;  /* 0x00005200ff137b82 */ /* 0x000e620000000800 */
[----:B---3--:R-:W-:Y:S02]  /*a090*/  IMAD R20, R13, R4, R6 ;  /* 0x000000040d147224 */ /* 0x008fe400078e0206 */
[----:B------:R-:W-:-:S05]  /*a0a0*/  IMAD.MOV.U32 R6, RZ, RZ, 0x1 ;  /* 0x00000001ff067424 */ /* 0x000fca00078e00ff */
[----:B------:R-:W2:Y:S01]  /*a0b0*/  LDC R18, c[0x0][0x600] ;  /* 0x00018000ff127b82 */ /* 0x000ea20000000800 */
[-CC-:B----4-:R-:W-:Y:S02]  /*a0c0*/  SHF.R.U64 R15, R12, R16.reuse, R5.reuse ;  /* 0x000000100c0f7219 */ /* 0x190fe40000001205 */
[----:B------:R-:W-:Y:S02]  /*a0d0*/  SHF.R.U32.HI R4, RZ, R16, R5 ;  /* 0x00000010ff047219 */ /* 0x000fe40000011605 */
[----:B------:R3:W4:Y:S03]  /*a0e0*/  F2I.U32.TRUNC.NTZ R16, R7 ;  /* 0x0000000700107305 */ /* 0x000726000020f000 */
[----:B------:R-:W1:Y:S01]  /*a0f0*/  LDC R21, c[0x0][0x648] ;  /* 0x00019200ff157b82 */ /* 0x000e620000000800 */
[-C--:B0-----:R-:W-:Y:S02]  /*a100*/  SHF.R.U64 R17, R15, R9.reuse, R4 ;  /* 0x000000090f117219 */ /* 0x081fe40000001204 */
[----:B------:R-:W-:-:S02]  /*a110*/  SHF.L.U32 R10, R10, R9, RZ ;  /* 0x000000090a0a7219 */ /* 0x000fc400000006ff */
[-C--:B------:R-:W-:Y:S01]  /*a120*/  SHF.R.U32.HI R5, RZ, R9.reuse, R4 ;  /* 0x00000009ff057219 */ /* 0x080fe20000011604 */
[----:B------:R-:W-:Y:S01]  /*a130*/  IMAD.MOV.U32 R4, RZ, RZ, R17 ;  /* 0x000000ffff047224 */ /* 0x000fe200078e0011 */
[----:B------:R-:W-:Y:S01]  /*a140*/  SHF.L.U32 R25, R6, R9, RZ ;  /* 0x0000000906197219 */ /* 0x000fe200000006ff */
[----:B------:R-:W0:Y:S01]  /*a150*/  LDC R24, c[0x0][0x638] ;  /* 0x00018e00ff187b82 */ /* 0x000e220000000800 */
[----:B------:R-:W-:-:S07]  /*a160*/  LOP3.LUT R26, RZ, R10, RZ, 0x33, !PT ;  /* 0x0000000aff1a7212 */ /* 0x000fce00078e33ff */
[----:B------:R-:W0:Y:S01]  /*a170*/  LDC R27, c[0x0][0x610] ;  /* 0x00018400ff1b7b82 */ /* 0x000e220000000800 */
[----:B---34-:R-:W-:Y:S05]  /*a180*/  @!P0 BRA `(.L_x_201) ;  /* 0x0000000000288947 */ /* 0x018fea0003800000 */
[----:B------:R-:W3:Y:S02]  /*a190*/  LDC R4, c[0x0][0x64c] ;  /* 0x00019300ff047b82 */ /* 0x000ee40000000800 */
[----:B---3--:R-:W-:-:S05]  /*a1a0*/  IADD3 R9, P0, R17, R4, RZ ;  /* 0x0000000411097210 */ /* 0x008fca0007f1e0ff */
        /* <DEDUP_REMOVED lines=8> */
.L_x_201:
[----:B-1----:R-:W-:Y:S01]  /*a230*/  SHF.R.U64 R5, R4, R21, R5 ;  /* 0x0000001504057219 */ /* 0x002fe20000001205 */
[----:B--2---:R-:W-:Y:S01]  /*a240*/  VIADD R7, R18, 0xffffffff ;  /* 0xffffffff12077836 */ /* 0x004fe20000000000 */
[----:B------:R-:W-:Y:S01]  /*a250*/  LOP3.LUT R4, R15, R26, RZ, 0xc0, !PT ;  /* 0x0000001a0f047212 */ /* 0x000fe200078ec0ff */
[----:B------:R-:W-:Y:S02]  /*a260*/  IMAD.MOV R16, RZ, RZ, -R16 ;  /* 0x000000ffff107224 */ /* 0x000fe400078e0a10 */
[----:B------:R-:W-:Y:S01]  /*a270*/  IMAD.MOV R6, RZ, RZ, -R5 ;  /* 0x000000ffff067224 */ /* 0x000fe200078e0a05 */
[----:B------:R-:W-:Y:S01]  /*a280*/  LOP3.LUT R7, R12, R7, RZ, 0xc0, !PT ;  /* 0x000000070c077212 */ /* 0x000fe200078ec0ff */
[----:B------:R-:W-:Y:S02]  /*a290*/  IMAD R5, R25, R5, R4 ;  /* 0x0000000519057224 */ /* 0x000fe400078e0204 */
[----:B------:R-:W-:Y:S02]  /*a2a0*/  @P4 IMAD R20, R19, R16, R8 ;  /* 0x0000001013144224 */ /* 0x000fe400078e0208 */
[----:B0-----:R-:W-:-:S02]  /*a2b0*/  IMAD R4, R6, R24, R17 ;  /* 0x0000001806047224 */ /* 0x001fc400078e0211 */
[----:B------:R-:W-:Y:S02]  /*a2c0*/  IMAD R5, R5, R27, R20 ;  /* 0x0000001b05057224 */ /* 0x000fe400078e0214 */
[----:B------:R-:W-:Y:S02]  /*a2d0*/  IMAD R6, R4, R18, R7 ;  /* 0x0000001204067224 */ /* 0x000fe400078e0207 */
[----:B------:R-:W-:Y:S02]  /*a2e0*/  IMAD.MOV.U32 R8, RZ, RZ, 0x1 ;  /* 0x00000001ff087424 */ /* 0x000fe400078e00ff */
[----:B------:R-:W-:Y:S01]  /*a2f0*/  IMAD.MOV.U32 R13, RZ, RZ, R14 ;  /* 0x000000ffff0d7224 */ /* 0x000fe200078e000e */
[----:B------:R-:W-:Y:S02]  /*a300*/  SEL R9, R6, R5, !P4 ;  /* 0x0000000506097207 */ /* 0x000fe40006000000 */
[----:B------:R-:W-:Y:S02]  /*a310*/  PRMT R4, R8, 0x7610, R4 ;  /* 0x0000761008047816 */ /* 0x000fe40000000004 */
[----:B------:R-:W-:-:S07]  /*a320*/  SEL R5, R5, R6, !P4 ;  /* 0x0000000605057207 */ /* 0x000fce0006000000 */
.L_x_199:
[----:B------:R-:W-:-:S08]  /*a330*/  NOP ;  /* 0x0000000000007918 */ /* 0x000fd00000000000 */
[----:B------:R-:W0:-:S00]  /*a340*/  USETMAXREG.DEALLOC.CTAPOOL 0x28 ;  /* 0x00000028000079c8 */ /* 0x000e0000080e0500 */
[----:B------:R-:W-:-:S13]  /*a350*/  ISETP.NE.AND P0, PT, RZ, UR6, PT ;  /* 0x00000006ff007c0c */ /* 0x000fda000bf05270 */
[----:B------:R-:W-:Y:S05]  /*a360*/  @P0 EXIT ;  /* 0x000000000000094d */ /* 0x000fea0003800000 */
[----:B0-----:R-:W-:Y:S01]  /*a370*/  LOP3.LUT P0, RZ, R4, 0xff, RZ, 0xc0, !PT ;  /* 0x000000ff04ff7812 */ /* 0x001fe2000780c0ff */
[----:B------:R-:W-:Y:S02]  /*a380*/  IMAD.MOV.U32 R10, RZ, RZ, 0x1 ;  /* 0x00000001ff0a7424 */ /* 0x000fe400078e00ff */
[----:B------:R-:W-:-:S10]  /*a390*/  IMAD.MOV.U32 R11, RZ, RZ, RZ ;  /* 0x000000ffff0b7224 */ /* 0x000fd400078e00ff */
[----:B------:R-:W-:Y:S05]  /*a3a0*/  @!P0 BRA `(.L_x_202) ;  /* 0x0000000c00348947 */ /* 0x000fea0003800000 */
[----:B------:R-:W-:Y:S01]  /*a3b0*/  ULDC UR4, c[0x0][0x28c] ;  /* 0x0000a30000047ab9 */ /* 0x000fe20000000800 */
[----:B------:R-:W-:Y:S01]  /*a3c0*/  ULDC UR5, c[0x0][0x600] ;  /* 0x0001800000057ab9 */ /* 0x000fe20000000800 */
[----:B------:R-:W-:Y:S01]  /*a3d0*/  UIADD3 UR11, UR4, 0x3f, URZ ;  /* 0x0000003f040b7890 */ /* 0x000fe2000fffe03f */
[C---:B------:R-:W-:Y:S01]  /*a3e0*/  LOP3.LUT P2, RZ, R0.reuse, 0x7f, RZ, 0xc0, !PT ;  /* 0x0000007f00ff7812 */ /* 0x040fe2000784c0ff */
[----:B------:R-:W-:Y:S01]  /*a3f0*/  ULDC UR6, c[0x0][0x658] ;  /* 0x0001960000067ab9 */ /* 0x000fe20000000800 */
[----:B------:R-:W-:Y:S01]  /*a400*/  UMOV UR9, 0xffffffff ;  /* 0xffffffff00097882 */ /* 0x000fe20000000000 */
[----:B------:R-:W-:Y:S01]  /*a410*/  UMOV UR12, 0x1 ;  /* 0x00000001000c7882 */ /* 0x000fe20000000000 */
[----:B------:R-:W-:Y:S01]  /*a420*/  UIADD3 UR4, UR5, -0x1, URZ ;  /* 0xffffffff05047890 */ /* 0x000fe2000fffe03f */
[----:B------:R-:W-:Y:S01]  /*a430*/  LOP3.LUT P0, RZ, R0, 0x1f, RZ, 0xc0, !PT ;  /* 0x0000001f00ff7812 */ /* 0x000fe2000780c0ff */
[----:B------:R-:W-:Y:S01]  /*a440*/  USHF.L.U32 UR10, UR9, UR6, URZ ;  /* 0x00000006090a7299 */ /* 0x000fe2000800063f */
[----:B------:R-:W-:Y:S01]  /*a450*/  BSSY B0, `(.L_x_202) ;  /* 0x00000c2000007945 */ /* 0x000fe20003800000 */
[----:B------:R-:W-:Y:S01]  /*a460*/  USHF.L.U32 UR5, UR12, UR6, URZ ;  /* 0x000000060c057299 */ /* 0x000fe2000800063f */
[----:B------:R-:W-:Y:S01]  /*a470*/  PLOP3.LUT P0, PT, P0, P2, PT, 0x8a, 0x0 ;  /* 0x000000000000781c */ /* 0x000fe20000705172 */
[----:B------:R-:W-:Y:S01]  /*a480*/  USHF.R.S32.HI UR12, URZ, 0x1f, UR11 ;  /* 0x0000001f3f0c7899 */ /* 0x000fe2000801140b */
[----:B------:R-:W-:Y:S01]  /*a490*/  IMAD.MOV.U32 R0, RZ, RZ, 0x1 ;  /* 0x00000001ff007424 */ /* 0x000fe200078e00ff */
[----:B------:R-:W-:Y:S01]  /*a4a0*/  ULDC UR8, c[0x0][0xc] ;  /* 0x0000030000087ab9 */ /* 0x000fe20000000800 */
[----:B------:R-:W-:Y:S01]  /*a4b0*/  ULDC UR9, c[0x0][0x10] ;  /* 0x0000040000097ab9 */ /* 0x000fe20000000800 */
[----:B------:R-:W-:Y:S01]  /*a4c0*/  ULEA.HI UR12, UR12, UR11, URZ, 0x6 ;  /* 0x0000000b0c0c7291 */ /* 0x000fe2000f8f303f */
[----:B------:R-:W-:Y:S01]  /*a4d0*/  IMAD.MOV.U32 R10, RZ, RZ, 0x1 ;  /* 0x00000001ff0a7424 */ /* 0x000fe200078e00ff */
[----:B------:R-:W-:Y:S01]  /*a4e0*/  UIMAD.WIDE.U32 UR8, UR8, UR9, URZ ;  /* 0x00000009080872a5 */ /* 0x000fe2000f8e003f */
[----:B------:R-:W-:Y:S01]  /*a4f0*/  IMAD.MOV.U32 R11, RZ, RZ, RZ ;  /* 0x000000ffff0b7224 */ /* 0x000fe200078e00ff */
[----:B------:R-:W-:-:S02]  /*a500*/  ULOP3.LUT UR6, URZ, UR10, URZ, 0x33, !UPT ;  /* 0x0000000a3f067292 */ /* 0x000fc4000f8e333f */
[----:B------:R-:W-:Y:S01]  /*a510*/  USHF.R.S32.HI UR19, URZ, 0x6, UR12 ;  /* 0x000000063f137899 */ /* 0x000fe2000801140c */
[----:B------:R-:W-:Y:S01]  /*a520*/  ULDC UR10, c[0x0][0x14] ;  /* 0x00000500000a7ab9 */ /* 0x000fe20000000800 */
[----:B------:R-:W-:Y:S02]  /*a530*/  ULOP3.LUT UR26, UR7, 0x2, URZ, 0xfc, !UPT ;  /* 0x00000002071a7892 */ /* 0x000fe4000f8efc3f */
[----:B------:R-:W-:Y:S02]  /*a540*/  UIMAD.WIDE.U32 UR22, UR8, UR10, URZ ;  /* 0x0000000a081672a5 */ /* 0x000fe4000f8e003f */
[----:B------:R-:W-:Y:S02]  /*a550*/  UIMAD UR13, UR9, UR10, URZ ;  /* 0x0000000a090d72a4 */ /* 0x000fe4000f8e023f */
[----:B------:R-:W-:Y:S02]  /*a560*/  UIADD3 UR27, UR19, 0x1, URZ ;  /* 0x00000001131b7890 */ /* 0x000fe4000fffe03f */
[----:B------:R-:W-:Y:S01]  /*a570*/  UIADD3 UR13, UR23, UR13, URZ ;  /* 0x0000000d170d7290 */ /* 0x000fe2000fffe03f */
[----:B------:R-:W-:-:S11]  /*a580*/  ULDC.64 UR24, c[0x0][0x198] ;  /* 0x0000660000187ab9 */ /* 0x000fd60000000a00 */
.L_x_214:
[----:B------:R-:W-:-:S03]  /*a590*/  UMOV UR8, 0xffffffff ;  /* 0xffffffff00087882 */ /* 0x000fc60000000000 */
[----:B------:R-:W-:Y:S05]  /*a5a0*/  BRA.DIV UR8, `(.L_x_203) ;  /* 0x0000001208807947 */ /* 0x000fea000b800000 */
[----:B------:R-:W-:-:S13]  /*a5b0*/  ELECT P1, URZ, PT ;  /* 0x00000000003f782f */ /* 0x000fda0003820000 */
.L_x_231:
[----:B------:R-:W0:Y:S01]  /*a5c0*/  LDC R4, c[0x0][0x28c] ;  /* 0x0000a300ff047b82 */ /* 0x000e220000000800 */
[----:B------:R-:W-:Y:S01]  /*a5d0*/  BSSY B1, `(.L_x_204) ;  /* 0x0000038000017945 */ /* 0x000fe20003800000 */
[----:B0-----:R-:W-:-:S13]  /*a5e0*/  ISETP.LT.OR P1, PT, R4, 0x1, !P1 ;  /* 0x000000010400780c */ /* 0x001fda0004f21670 */
[----:B------:R-:W-:Y:S05]  /*a5f0*/  @P1 BRA `(.L_x_205) ;  /* 0x0000000000d41947 */ /* 0x000fea0003800000 */
[----:B------:R-:W-:Y:S02]  /*a600*/  IMAD.SHL.U32 R8, R5, 0x100, RZ ;  /* 0x0000010005087824 */ /* 0x000fe400078e00ff */
[----:B------:R-:W-:Y:S02]  /*a610*/  IMAD R9, R9, 0x50, RZ ;  /* 0x0000005009097824 */ /* 0x000fe400078e02ff */
[----:B------:R-:W-:Y:S02]  /*a620*/  IMAD.MOV.U32 R14, RZ, RZ, RZ ;  /* 0x000000ffff0e7224 */ /* 0x000fe400078e00ff */
[----:B------:R-:W-:Y:S02]  /*a630*/  IMAD.U32 R16, RZ, RZ, UR27 ;  /* 0x0000001bff107e24 */ /* 0x000fe4000f8e00ff */
[----:B------:R-:W-:Y:S02]  /*a640*/  IMAD.MOV.U32 R4, RZ, RZ, R10 ;  /* 0x000000ffff047224 */ /* 0x000fe400078e000a */
[----:B------:R-:W-:-:S07]  /*a650*/  IMAD.MOV.U32 R5, RZ, RZ, R11 ;  /* 0x000000ffff057224 */ /* 0x000fce00078e000b */
.L_x_209:
[----:B------:R-:W0:Y:S01]  /*a660*/  S2R R7, SR_CgaCtaId ;  /* 0x0000000000077919 */ /* 0x000e220000008800 */
[----:B------:R-:W-:-:S04]  /*a670*/  MOV R6, 0x400 ;  /* 0x0000040000067802 */ /* 0x000fc80000000f00 */
[----:B0-----:R-:W-:Y:S02]  /*a680*/  LEA R12, R7, R6, 0x18 ;  /* 0x00000006070c7211 */ /* 0x001fe400078ec0ff */
[----:B------:R-:W-:Y:S01]  /*a690*/  SHF.L.U32 R6, R4, 0x1f, RZ ;  /* 0x0000001f04067819 */ /* 0x000fe200000006ff */
[----:B------:R-:W0:Y:S02]  /*a6a0*/  @!P2 LDC R7, c[0x0][0x500] ;  /* 0x00014000ff07ab82 */ /* 0x000e240000000800 */
[----:B------:R-:W-:-:S04]  /*a6b0*/  IMAD R15, R5, 0x8, R12 ;  /* 0x00000008050f7824 */ /* 0x000fc800078e020c */
[----:B------:R-:W1:Y:S02]  /*a6c0*/  SYNCS.PHASECHK.TRANS64.TRYWAIT P1, [R15+URZ+0x50], R6 ;  /* 0x000050060f0075a7 */ /* 0x000e64000802017f */
[----:B-1----:R-:W-:Y:S05]  /*a6d0*/  @!P1 BRA `(.L_x_206) ;  /* 0x0000001000549947 */ /* 0x002fea0003800000 */
.L_x_232:
[----:B------:R-:W-:Y:S01]  /*a6e0*/  UPRMT UR8, UR26, 0x9910, URZ ;  /* 0x000099101a087896 */ /* 0x000fe2000800003f */
[----:B0-----:R0:W-:Y:S03]  /*a6f0*/  @!P2 SYNCS.ARRIVE.TRANS64 RZ, [R15+URZ], R7 ;  /* 0x000000070fffa9a7 */ /* 0x0011e6000800003f */
[----:B------:R-:W-:-:S06]  /*a700*/  UISETP.NE.AND UP0, UPT, UR8, 0x2, UPT ;  /* 0x000000020800788c */ /* 0x000fcc000bf05270 */
[----:B------:R-:W-:-:S13]  /*a710*/  PLOP3.LUT P1, PT, PT, PT, UP0, 0x80, 0x0 ;  /* 0x000000000000781c */ /* 0x000fda0003f2f008 */
[----:B0-----:R-:W-:Y:S05]  /*a720*/  @P1 BRA `(.L_x_207) ;  /* 0x0000000000041947 */ /* 0x001fea0003800000 */
[----:B------:R-:W-:Y:S01]  /*a730*/  BPT.TRAP 0x1 ;  /* 0x000000040000795c */ /* 0x000fe20000300000 */
.L_x_207:
[----:B------:R-:W-:Y:S05]  /*a740*/  @P0 BRA `(.L_x_208) ;  /* 0x0000000000040947 */ /* 0x000fea0003800000 */
[----:B------:R-:W-:Y:S01]  /*a750*/  BPT.TRAP 0x1 ;  /* 0x000000040000795c */ /* 0x000fe20000300000 */
.L_x_208:
[C-C-:B-1----:R-:W-:Y:S01]  /*a760*/  IMAD R6, R5.reuse, 0x4000, R12.reuse ;  /* 0x0000400005067824 */ /* 0x142fe200078e020c */
[----:B------:R-:W-:Y:S01]  /*a770*/  R2UR UR20, R8 ;  /* 0x00000000081472ca */ /* 0x000fe200000e0000 */
[----:B------:R-:W-:Y:S01]  /*a780*/  IMAD R12, R5, 0x1400, R12 ;  /* 0x00001400050c7824 */ /* 0x000fe200078e020c */
[----:B------:R-:W-:Y:S01]  /*a790*/  R2UR UR9, R15 ;  /* 0x000000000f0972ca */ /* 0x000fe200000e0000 */
[----:B------:R-:W-:Y:S01]  /*a7a0*/  VIADD R16, R16, 0xffffffff ;  /* 0xffffffff10107836 */ /* 0x000fe20000000000 */
[----:B------:R-:W-:Y:S01]  /*a7b0*/  R2UR UR8, R6 ;  /* 0x00000000060872ca */ /* 0x000fe200000e0000 */
[----:B------:R-:W-:Y:S01]  /*a7c0*/  UIADD3 UR14, UP0, UR24, 0xf0, URZ ;  /* 0x000000f0180e7890 */ /* 0x000fe2000ff1e03f */
[----:B------:R-:W-:Y:S01]  /*a7d0*/  R2UR UR11, R12 ;  /* 0x000000000c0b72ca */ /* 0x000fe200000e0000 */
[----:B------:R-:W-:Y:S01]  /*a7e0*/  UIADD3 UR28, UP1, UR24, 0x1f0, URZ ;  /* 0x000001f0181c7890 */ /* 0x000fe2000ff3e03f */
[----:B------:R-:W-:Y:S01]  /*a7f0*/  R2UR UR10, R14 ;  /* 0x000000000e0a72ca */ /* 0x000fe200000e0000 */
[----:B------:R-:W-:Y:S01]  /*a800*/  UIADD3.X UR15, URZ, UR25, URZ, UP0, !UPT ;  /* 0x000000193f0f7290 */ /* 0x000fe200087fe43f */
[----:B------:R-:W-:Y:S01]  /*a810*/  R2UR UR12, R13 ;  /* 0x000000000d0c72ca */ /* 0x000fe200000e0000 */
[----:B------:R-:W-:Y:S01]  /*a820*/  VIADD R5, R5, 0x1 ;  /* 0x0000000105057836 */ /* 0x000fe20000000000 */
[----:B------:R-:W-:Y:S01]  /*a830*/  R2UR UR21, R9 ;  /* 0x00000000091572ca */ /* 0x000fe200000e0000 */
[----:B------:R-:W-:Y:S01]  /*a840*/  UIADD3.X UR29, URZ, UR25, URZ, UP1, !UPT ;  /* 0x000000193f1d7290 */ /* 0x000fe20008ffe43f */
[----:B------:R-:W-:Y:S01]  /*a850*/  ISETP.GT.AND P3, PT, R16, 0x1, PT ;  /* 0x000000011000780c */ /* 0x000fe20003f64270 */
[----:B------:R-:W-:Y:S01]  /*a860*/  UMOV UR16, 0x0 ;  /* 0x0000000000107882 */ /* 0x000fe20000000000 */
[----:B------:R-:W-:Y:S01]  /*a870*/  UMOV UR17, 0x10000000 ;  /* 0x1000000000117882 */ /* 0x000fe20000000000 */
[----:B------:R-:W-:Y:S01]  /*a880*/  UIADD3 UR8, UR8, 0x180, URZ ;  /* 0x0000018008087890 */ /* 0x000fe2000fffe03f */
[----:B------:R-:W-:Y:S01]  /*a890*/  ISETP.NE.AND P1, PT, R5, 0xa, PT ;  /* 0x0000000a0500780c */ /* 0x000fe20003f25270 */
[----:B------:R-:W-:Y:S01]  /*a8a0*/  UIADD3 UR18, UR11, 0x28180, URZ ;  /* 0x000281800b127890 */ /* 0x000fe2000fffe03f */
[----:B------:R-:W-:-:S02]  /*a8b0*/  VIADD R14, R14, 0x40 ;  /* 0x000000400e0e7836 */ /* 0x000fc40000000000 */
[----:B------:R-:W-:Y:S01]  /*a8c0*/  UMOV UR11, UR20 ;  /* 0x00000014000b7c82 */ /* 0x000fe20008000000 */
[----:B------:R-:W-:Y:S02]  /*a8d0*/  SEL R7, RZ, 0x1, P1 ;  /* 0x00000001ff077807 */ /* 0x000fe40000800000 */
[----:B------:R-:W-:Y:S01]  /*a8e0*/  SEL R5, R5, RZ, P1 ;  /* 0x000000ff05057207 */ /* 0x000fe20000800000 */
[----:B------:R0:W-:Y:S01]  /*a8f0*/  UTMALDG.3D [UR8], [UR14], desc[UR16] ;  /* 0x000010080e0075b4 */ /* 0x0001e20008011000 */
[----:B------:R-:W-:Y:S01]  /*a900*/  LOP3.LUT R4, R4, R7, RZ, 0x3c, !PT ;  /* 0x0000000704047212 */ /* 0x000fe200078e3cff */
[----:B0-----:R-:W-:Y:S01]  /*a910*/  UMOV UR8, UR18 ;  /* 0x0000001200087c82 */ /* 0x001fe20008000000 */
[----:B------:R-:W-:Y:S02]  /*a920*/  UMOV UR11, UR21 ;  /* 0x00000015000b7c82 */ /* 0x000fe40008000000 */
[----:B------:R0:W-:Y:S02]  /*a930*/  UTMALDG.3D [UR8], [UR28], desc[UR16] ;  /* 0x000010081c0075b4 */ /* 0x0001e40008011000 */
[----:B0-----:R-:W-:Y:S05]  /*a940*/  @P3 BRA `(.L_x_209) ;  /* 0xfffffffc00443947 */ /* 0x001fea000383ffff */
.L_x_205:
[----:B------:R-:W-:Y:S05]  /*a950*/  BSYNC B1 ;  /* 0x0000000000017941 */ /* 0x000fea0003800000 */
.L_x_204:
[----:B------:R-:W-:Y:S01]  /*a960*/  LOP3.LUT P5, RZ, R0, 0xff, RZ, 0xc0, !PT ;  /* 0x000000ff00ff7812 */ /* 0x000fe200078ac0ff */
[----:B------:R-:W-:Y:S01]  /*a970*/  VIADD R0, R11, UR19 ;  /* 0x000000130b007c36 */ /* 0x000fe20008000000 */
[----:B------:R-:W-:Y:S01]  /*a980*/  ULDC.64 UR8, c[0x0][0x650] ;  /* 0x0001940000087ab9 */ /* 0x000fe20000000a00 */
[----:B------:R-:W-:Y:S01]  /*a990*/  IMAD.U32 R7, RZ, RZ, UR19 ;  /* 0x00000013ff077e24 */ /* 0x000fe2000f8e00ff */
[----:B------:R-:W-:Y:S01]  /*a9a0*/  UISETP.GE.U32.AND UP0, UPT, UR19, 0xa, UPT ;  /* 0x0000000a1300788c */ /* 0x000fe2000bf06070 */
[----:B------:R-:W-:Y:S01]  /*a9b0*/  BSSY B1, `(.L_x_210) ;  /* 0x0000069000017945 */ /* 0x000fe20003800000 */
[----:B------:R-:W-:Y:S01]  /*a9c0*/  ISETP.GT.U32.AND P1, PT, R0, 0x9, PT ;  /* 0x000000090000780c */ /* 0x000fe20003f24070 */
[----:B------:R-:W-:Y:S02]  /*a9d0*/  IMAD.MOV.U32 R9, RZ, RZ, -0x1 ;  /* 0xffffffffff097424 */ /* 0x000fe400078e00ff */
[----:B------:R-:W-:Y:S01]  /*a9e0*/  IMAD.MOV.U32 R13, RZ, RZ, -0x1 ;  /* 0xffffffffff0d7424 */ /* 0x000fe200078e00ff */
[----:B------:R-:W-:-:S02]  /*a9f0*/  ISETP.LT.U32.AND P1, PT, R7, 0xa, P1 ;  /* 0x0000000a0700780c */ /* 0x000fc40000f21070 */
[----:B------:R-:W-:Y:S01]  /*aa00*/  PLOP3.LUT P3, PT, PT, PT, UP0, 0x80, 0x0 ;  /* 0x000000000000781c */ /* 0x000fe20003f6f008 */
[----:B------:R-:W0:Y:S01]  /*aa10*/  @P5 S2R R5, SR_CgaCtaId ;  /* 0x0000000000055919 */ /* 0x000e220000008800 */
[----:B------:R-:W-:-:S04]  /*aa20*/  @P5 MOV R4, 0x400 ;  /* 0x0000040000045802 */ /* 0x000fc80000000f00 */
[----:B0-----:R-:W-:Y:S01]  /*aa30*/  @P5 LEA R6, R5, R4, 0x18 ;  /* 0x0000000405065211 */ /* 0x001fe200078ec0ff */
[----:B------:R-:W-:-:S03]  /*aa40*/  IMAD.WIDE.U32 R4, R0, -0x33333333, RZ ;  /* 0xcccccccd00047825 */ /* 0x000fc600078e00ff */
[----:B------:R0:W-:Y:S01]  /*aa50*/  @P5 SYNCS.ARRIVE.TRANS64.A1T0 RZ, [R6+URZ+0xb8], RZ ;  /* 0x0000b8ff06ff59a7 */ /* 0x0001e2000810003f */
[----:B------:R-:W-:Y:S02]  /*aa60*/  IADD3 R2, P5, R2, UR22, RZ ;  /* 0x0000001602027c10 */ /* 0x000fe4000ffbe0ff */
[----:B------:R-:W-:Y:S02]  /*aa70*/  SHF.R.U32.HI R7, RZ, 0x3, R5 ;  /* 0x00000003ff077819 */ /* 0x000fe40000011605 */
[----:B------:R-:W-:Y:S02]  /*aa80*/  SEL R5, RZ, 0x1, !P1 ;  /* 0x00000001ff057807 */ /* 0x000fe40004800000 */
[----:B------:R-:W-:Y:S01]  /*aa90*/  IADD3.X R3, R3, UR13, RZ, P5, !PT ;  /* 0x0000000d03037c10 */ /* 0x000fe2000affe4ff */
[----:B------:R-:W-:Y:S01]  /*aaa0*/  IMAD R11, R7, -0xa, R0 ;  /* 0xfffffff6070b7824 */ /* 0x000fe200078e0200 */
[----:B------:R-:W-:Y:S02]  /*aab0*/  ISETP.GE.U32.AND P1, PT, R2, UR8, PT ;  /* 0x0000000802007c0c */ /* 0x000fe4000bf26070 */
[----:B------:R-:W-:Y:S01]  /*aac0*/  LOP3.LUT R10, R10, R5, RZ, 0x3c, !PT ;  /* 0x000000050a0a7212 */ /* 0x000fe200078e3cff */
[----:B------:R-:W-:Y:S01]  /*aad0*/  IMAD.MOV.U32 R5, RZ, RZ, -0x1 ;  /* 0xffffffffff057424 */ /* 0x000fe200078e00ff */
[----:B------:R-:W-:-:S02]  /*aae0*/  ISETP.GE.U32.AND.EX P1, PT, R3, UR9, PT, P1 ;  /* 0x0000000903007c0c */ /* 0x000fc4000bf26110 */
[----:B------:R-:W-:Y:S02]  /*aaf0*/  @P3 LOP3.LUT R10, R10, 0x1, R7, 0x78, !PT ;  /* 0x000000010a0a3812 */ /* 0x000fe400078e7807 */
[----:B------:R-:W-:Y:S02]  /*ab00*/  PRMT R4, RZ, 0x7610, R4 ;  /* 0x00007610ff047816 */ /* 0x000fe40000000004 */
[----:B------:R-:W-:-:S07]  /*ab10*/  PRMT R0, RZ, 0x7610, R0 ;  /* 0x00007610ff007816 */ /* 0x000fce0000000000 */
[----:B0-----:R-:W-:Y:S05]  /*ab20*/  @P1 BRA `(.L_x_211) ;  /* 0x0000000400441947 */ /* 0x001fea0003800000 */
[----:B------:R-:W-:Y:S01]  /*ab30*/  ULDC.64 UR8, c[0x0][0x628] ;  /* 0x00018a0000087ab9 */ /* 0x000fe20000000a00 */
[----:B------:R-:W0:Y:S01]  /*ab40*/  S2R R14, SR_CTAID.X ;  /* 0x00000000000e7919 */ /* 0x000e220000002500 */
[----:B------:R-:W-:Y:S01]  /*ab50*/  ISETP.NE.U32.AND P1, PT, RZ, UR8, PT ;  /* 0x00000008ff007c0c */ /* 0x000fe2000bf25070 */
[----:B------:R-:W-:Y:S01]  /*ab60*/  ULDC UR11, c[0x0][0x630] ;  /* 0x00018c00000b7ab9 */ /* 0x000fe20000000800 */
[----:B------:R-:W-:Y:S01]  /*ab70*/  IMAD.MOV.U32 R4, RZ, RZ, R2 ;  /* 0x000000ffff047224 */ /* 0x000fe200078e0002 */
[----:B------:R-:W1:Y:S01]  /*ab80*/  S2R R12, SR_CTAID.Y ;  /* 0x00000000000c7919 */ /* 0x000e620000002600 */
[----:B------:R-:W-:Y:S01]  /*ab90*/  ISETP.NE.AND.EX P1, PT, RZ, UR9, PT, P1 ;  /* 0x00000009ff007c0c */ /* 0x000fe2000bf25310 */
[----:B------:R-:W-:-:S12]  /*aba0*/  IMAD.MOV.U32 R5, RZ, RZ, R3 ;  /* 0x000000ffff057224 */ /* 0x000fd800078e0003 */
[----:B------:R-:W-:Y:S05]  /*abb0*/  @!P1 BRA `(.L_x_212) ;  /* 0x0000000000289947 */ /* 0x000fea0003800000 */
[----:B------:R-:W-:Y:S02]  /*abc0*/  ULDC UR10, c[0x0][0x634] ;  /* 0x00018d00000a7ab9 */ /* 0x000fe40000000800 */
[----:B------:R-:W-:-:S05]  /*abd0*/  IADD3 R9, P1, R2, UR10, RZ ;  /* 0x0000000a02097c10 */ /* 0x000fca000ff3e0ff */
[----:B------:R-:W-:-:S04]  /*abe0*/  IMAD.X R13, RZ, RZ, R3, P1 ;  /* 0x000000ffff0d7224 */ /* 0x000fc800008e0603 */
[----:B------:R-:W-:-:S04]  /*abf0*/  IMAD.WIDE.U32 R6, R13, UR8, RZ ;  /* 0x000000080d067c25 */ /* 0x000fc8000f8e00ff */
[----:B------:R-:W-:-:S04]  /*ac00*/  IMAD.WIDE.U32 R6, P1, R9, UR9, R6 ;  /* 0x0000000909067c25 */ /* 0x000fc8000f820006 */
[----:B------:R-:W-:-:S04]  /*ac10*/  IMAD.WIDE.U32 R8, R9, UR8, RZ ;  /* 0x0000000809087c25 */ /* 0x000fc8000f8e00ff */
[----:B------:R-:W-:Y:S01]  /*ac20*/  IMAD.X R5, RZ, RZ, RZ, P1 ;  /* 0x000000ffff057224 */ /* 0x000fe200008e06ff */
[----:B------:R-:W-:Y:S01]  /*ac30*/  IADD3 RZ, P1, R9, R6, RZ ;  /* 0x0000000609ff7210 */ /* 0x000fe20007f3e0ff */
[----:B------:R-:W-:-:S04]  /*ac40*/  IMAD.MOV.U32 R4, RZ, RZ, R7 ;  /* 0x000000ffff047224 */ /* 0x000fc800078e0007 */
[----:B------:R-:W-:-:S08]  /*ac50*/  IMAD.WIDE.U32.X R4, R13, UR9, R4, P1 ;  /* 0x000000090d047c25 */ /* 0x000fd000088e0404 */
.L_x_212:
[--C-:B------:R-:W-:Y:S01]  /*ac60*/  SHF.R.U64 R13, R4, UR11, R5.reuse ;  /* 0x0000000b040d7c19 */ /* 0x100fe20008001205 */
[----:B------:R-:W-:Y:S01]  /*ac70*/  ULDC.64 UR8, c[0x0][0x620] ;  /* 0x0001880000087ab9 */ /* 0x000fe20000000a00 */
[----:B------:R-:W-:Y:S01]  /*ac80*/  SHF.R.U32.HI R4, RZ, UR11, R5 ;  /* 0x0000000bff047c19 */ /* 0x000fe20008011605 */
[----:B------:R-:W2:Y:S01]  /*ac90*/  LDC R9, c[0x0][0x144] ;  /* 0x00005100ff097b82 */ /* 0x000ea20000000800 */
[----:B------:R-:W-:Y:S01]  /*aca0*/  IADD3 R7, P1, RZ, -R13, RZ ;  /* 0x8000000dff077210 */ /* 0x000fe20007f3e0ff */
[----:B------:R-:W-:Y:S01]  /*acb0*/  ULDC.64 UR14, c[0x0][0x640] ;  /* 0x00019000000e7ab9 */ /* 0x000fe20000000a00 */
[----:B0-----:R-:W-:Y:S01]  /*acc0*/  I2FP.F32.U32 R8, R14 ;  /* 0x0000000e00087245 */ /* 0x001fe20000201000 */
[----:B------:R-:W-:Y:S02]  /*acd0*/  ULDC UR10, c[0x0][0x608] ;  /* 0x00018200000a7ab9 */ /* 0x000fe40000000800 */
[----:B------:R-:W-:Y:S01]  /*ace0*/  IMAD.X R4, RZ, RZ, ~R4, P1 ;  /* 0x000000ffff047224 */ /* 0x000fe200008e0e04 */
[----:B------:R-:W-:Y:S01]  /*acf0*/  ISETP.NE.U32.AND P1, PT, RZ, UR14, PT ;  /* 0x0000000eff007c0c */ /* 0x000fe2000bf25070 */
[----:B------:R-:W0:Y:S02]  /*ad00*/  LDC R17, c[0x0][0x148] ;  /* 0x00005200ff117b82 */ /* 0x000e240000000800 */
[----:B------:R-:W-:Y:S01]  /*ad10*/  IMAD R6, R4, UR8, RZ ;  /* 0x0000000804067c24 */ /* 0x000fe2000f8e02ff */
[----:B------:R-:W-:Y:S01]  /*ad20*/  ISETP.NE.AND.EX P1, PT, RZ, UR15, PT, P1 ;  /* 0x0000000fff007c0c */ /* 0x000fe2000bf25310 */
[----:B------:R-:W-:Y:S01]  /*ad30*/  IMAD.WIDE.U32 R4, R7, UR8, R2 ;  /* 0x0000000807047c25 */ /* 0x000fe2000f8e0002 */
[----:B------:R-:W-:-:S03]  /*ad40*/  ULDC UR8, c[0x0][0x150] ;  /* 0x0000540000087ab9 */ /* 0x000fc60000000800 */
[----:B------:R-:W-:Y:S01]  /*ad50*/  FMUL R8, R8, UR8 ;  /* 0x0000000808087c20 */ /* 0x000fe20008400000 */
[----:B------:R-:W-:Y:S01]  /*ad60*/  IMAD R7, R7, UR9, R6 ;  /* 0x0000000907077c24 */ /* 0x000fe2000f8e0206 */
[----:B------:R-:W-:Y:S01]  /*ad70*/  ULDC UR8, c[0x0][0x618] ;  /* 0x0001860000087ab9 */ /* 0x000fe20000000800 */
[----:B------:R-:W-:Y:S02]  /*ad80*/  ULDC UR9, c[0x0][0x154] ;  /* 0x0000550000097ab9 */ /* 0x000fe40000000800 */
[----:B------:R-:W-:Y:S01]  /*ad90*/  IMAD.IADD R5, R5, 0x1, R7 ;  /* 0x0000000105057824 */ /* 0x000fe200078e0207 */
[----:B------:R-:W3:Y:S04]  /*ada0*/  F2I.U32.TRUNC.NTZ R8, R8 ;  /* 0x0000000800087305 */ /* 0x000ee8000020f000 */
[----:B------:R-:W-:-:S02]  /*adb0*/  SHF.R.U64 R15, R4, UR8, R5 ;  /* 0x00000008040f7c19 */ /* 0x000fc40008001205 */
[----:B-1----:R-:W-:-:S05]  /*adc0*/  I2FP.F32.U32 R4, R12 ;  /* 0x0000000c00047245 */ /* 0x002fca0000201000 */
[----:B------:R-:W-:Y:S01]  /*add0*/  FMUL R6, R4, UR9 ;  /* 0x0000000904067c20 */ /* 0x000fe20008400000 */
[----:B------:R-:W-:Y:S01]  /*ade0*/  SHF.R.U32.HI R4, RZ, UR8, R5 ;  /* 0x00000008ff047c19 */ /* 0x000fe20008011605 */
[----:B------:R-:W-:Y:S02]  /*adf0*/  ULDC UR8, c[0x0][0x658] ;  /* 0x0001960000087ab9 */ /* 0x000fe40000000800 */
[----:B------:R1:W4:Y:S01]  /*ae00*/  F2I.U32.TRUNC.NTZ R20, R6 ;  /* 0x0000000600147305 */ /* 0x000322000020f000 */
[----:B------:R-:W-:Y:S01]  /*ae10*/  SHF.R.U64 R18, R15, UR10, R4 ;  /* 0x0000000a0f127c19 */ /* 0x000fe20008001204 */
[----:B---3--:R-:W-:Y:S01]  /*ae20*/  IMAD.MOV R8, RZ, RZ, -R8 ;  /* 0x000000ffff087224 */ /* 0x008fe200078e0a08 */
[----:B------:R-:W-:-:S03]  /*ae30*/  SHF.R.U32.HI R5, RZ, UR10, R4 ;  /* 0x0000000aff057c19 */ /* 0x000fc60008011604 */
[----:B--2---:R-:W-:Y:S01]  /*ae40*/  IMAD R14, R9, R8, R14 ;  /* 0x00000008090e7224 */ /* 0x004fe200078e020e */
[--C-:B------:R-:W-:Y:S02]  /*ae50*/  SHF.R.U64 R16, R18, UR8, R5.reuse ;  /* 0x0000000812107c19 */ /* 0x100fe40008001205 */
[----:B------:R-:W-:-:S03]  /*ae60*/  SHF.R.U32.HI R5, RZ, UR8, R5 ;  /* 0x00000008ff057c19 */ /* 0x000fc60008011605 */
[----:B------:R-:W-:Y:S01]  /*ae70*/  IMAD.MOV.U32 R4, RZ, RZ, R16 ;  /* 0x000000ffff047224 */ /* 0x000fe200078e0010 */
[----:B-1--4-:R-:W-:Y:S06]  /*ae80*/  @!P1 BRA `(.L_x_213) ;  /* 0x0000000000289947 */ /* 0x012fec0003800000 */
        /* <DEDUP_REMOVED lines=10> */
.L_x_213:
[----:B------:R-:W-:Y:S01]  /*af30*/  ULDC UR8, c[0x0][0x648] ;  /* 0x0001920000087ab9 */ /* 0x000fe20000000800 */
[----:B------:R-:W-:Y:S01]  /*af40*/  IMAD.MOV R20, RZ, RZ, -R20 ;  /* 0x000000ffff147224 */ /* 0x000fe200078e0a14 */
[----:B------:R-:W-:Y:S01]  /*af50*/  SHF.R.U64 R5, R4, UR8, R5 ;  /* 0x0000000804057c19 */ /* 0x000fe20008001205 */
[----:B------:R-:W-:Y:S01]  /*af60*/  ULDC UR8, c[0x0][0x638] ;  /* 0x00018e0000087ab9 */ /* 0x000fe20000000800 */
[----:B------:R-:W-:Y:S01]  /*af70*/  LOP3.LUT R4, R18, UR6, RZ, 0xc0, !PT ;  /* 0x0000000612047c12 */ /* 0x000fe2000f8ec0ff */
[----:B0-----:R-:W-:Y:S01]  /*af80*/  @P4 IMAD R14, R17, R20, R12 ;  /* 0x00000014110e4224 */ /* 0x001fe200078e020c */
[----:B------:R-:W-:Y:S01]  /*af90*/  LOP3.LUT R15, R15, UR4, RZ, 0xc0, !PT ;  /* 0x000000040f0f7c12 */ /* 0x000fe2000f8ec0ff */
[----:B------:R-:W-:Y:S01]  /*afa0*/  IMAD.MOV R7, RZ, RZ, -R5 ;  /* 0x000000ffff077224 */ /* 0x000fe200078e0a05 */
[----:B------:R-:W-:Y:S01]  /*afb0*/  ULDC UR9, c[0x0][0x610] ;  /* 0x0001840000097ab9 */ /* 0x000fe20000000800 */
[----:B------:R-:W-:Y:S02]  /*afc0*/  IMAD R5, R5, UR5, R4 ;  /* 0x0000000505057c24 */ /* 0x000fe4000f8e0204 */
[----:B------:R-:W-:Y:S01]  /*afd0*/  IMAD R16, R7, UR8, R16 ;  /* 0x0000000807107c24 */ /* 0x000fe2000f8e0210 */
[----:B------:R-:W-:Y:S01]  /*afe0*/  ULDC UR8, c[0x0][0x600] ;  /* 0x0001800000087ab9 */ /* 0x000fe20000000800 */
[----:B------:R-:W-:-:S02]  /*aff0*/  IMAD R5, R5, UR9, R14 ;  /* 0x0000000905057c24 */ /* 0x000fc4000f8e020e */
[----:B------:R-:W-:Y:S02]  /*b000*/  IMAD R16, R16, UR8, R15 ;  /* 0x0000000810107c24 */ /* 0x000fe4000f8e020f */
[----:B------:R-:W-:-:S03]  /*b010*/  IMAD.MOV.U32 R4, RZ, RZ, 0x1 ;  /* 0x00000001ff047424 */ /* 0x000fc600078e00ff */
[----:B------:R-:W-:Y:S02]  /*b020*/  SEL R9, R16, R5, !P4 ;  /* 0x0000000510097207 */ /* 0x000fe40006000000 */
[----:B------:R-:W-:-:S07]  /*b030*/  SEL R5, R5, R16, !P4 ;  /* 0x0000001005057207 */ /* 0x000fce0006000000 */
.L_x_211:
[----:B------:R-:W-:Y:S05]  /*b040*/  BSYNC B1 ;  /* 0x0000000000017941 */ /* 0x000fea0003800000 */
.L_x_210:
[----:B------:R-:W-:-:S13]  /*b050*/  LOP3.LUT P1, RZ, R4, 0xff, RZ, 0xc0, !PT ;  /* 0x000000ff04ff7812 */ /* 0x000fda000782c0ff */
[----:B------:R-:W-:Y:S05]  /*b060*/  @P1 BRA `(.L_x_214) ;  /* 0xfffffff400481947 */ /* 0x000fea000383ffff */
[----:B------:R-:W-:Y:S05]  /*b070*/  BSYNC B0 ;  /* 0x0000000000007941 */ /* 0x000fea0003800000 */
.L_x_202:
[----:B------:R-:W-:-:S03]  /*b080*/  UMOV UR8, 0xffffffff ;  /* 0xffffffff00087882 */ /* 0x000fc60000000000 */
[----:B------:R-:W-:Y:S05]  /*b090*/  BRA.DIV UR8, `(.L_x_215) ;  /* 0x0000000608f87947 */ /* 0x000fea000b800000 */
[----:B------:R-:W-:-:S13]  /*b0a0*/  ELECT P0, URZ, PT ;  /* 0x00000000003f782f */ /* 0x000fda0003800000 */
.L_x_235:
[----:B------:R-:W-:Y:S04]  /*b0b0*/  BSSY B0, `(.L_x_216) ;  /* 0x0000062000007945 */ /* 0x000fe80003800000 */
[----:B------:R-:W-:Y:S05]  /*b0c0*/  @!P0 BRA `(.L_x_217) ;  /* 0x0000000400808947 */ /* 0x000fea0003800000 */
[----:B------:R-:W-:-:S04]  /*b0d0*/  ULOP3.LUT UR8, UR7, 0x2, URZ, 0xfc, !UPT ;  /* 0x0000000207087892 */ /* 0x000fc8000f8efc3f */
[----:B------:R-:W-:-:S06]  /*b0e0*/  UISETP.NE.AND UP0, UPT, UR8, 0x3, UPT ;  /* 0x000000030800788c */ /* 0x000fcc000bf05270 */
[----:B------:R-:W-:-:S13]  /*b0f0*/  PLOP3.LUT P0, PT, PT, PT, UP0, 0x80, 0x0 ;  /* 0x000000000000781c */ /* 0x000fda0003f0f008 */
[----:B------:R-:W-:Y:S05]  /*b100*/  @!P0 BRA `(.L_x_218) ;  /* 0x0000000000048947 */ /* 0x000fea0003800000 */
[----:B------:R-:W-:Y:S01]  /*b110*/  BPT.TRAP 0x1 ;  /* 0x000000040000795c */ /* 0x000fe20000300000 */
.L_x_218:
[----:B------:R-:W0:Y:S01]  /*b120*/  S2R R3, SR_CgaCtaId ;  /* 0x0000000000037919 */ /* 0x000e220000008800 */
[----:B------:R-:W-:Y:S02]  /*b130*/  MOV R0, 0x400 ;  /* 0x0000040000007802 */ /* 0x000fe40000000f00 */
[----:B------:R-:W-:Y:S02]  /*b140*/  SHF.L.U32 R2, R10, 0x1f, RZ ;  /* 0x0000001f0a027819 */ /* 0x000fe400000006ff */
[----:B0-----:R-:W-:-:S05]  /*b150*/  LEA R0, R3, R0, 0x18 ;  /* 0x0000000003007211 */ /* 0x001fca00078ec0ff */
[----:B------:R-:W-:-:S04]  /*b160*/  VIADD R0, R0, 0x50 ;  /* 0x0000005000007836 */ /* 0x000fc80000000000 */
[C---:B------:R-:W-:Y:S02]  /*b170*/  IMAD R5, R11.reuse, 0x8, R0 ;  /* 0x000000080b057824 */ /* 0x040fe400078e0200 */
[----:B------:R-:W-:Y:S02]  /*b180*/  VIADD R11, R11, 0x1 ;  /* 0x000000010b0b7836 */ /* 0x000fe40000000000 */
[----:B------:R-:W0:Y:S03]  /*b190*/  SYNCS.PHASECHK.TRANS64.TRYWAIT P0, [R5+URZ], R2 ;  /* 0x00000002050075a7 */ /* 0x000e26000800017f */
[----:B------:R-:W-:-:S04]  /*b1a0*/  ISETP.NE.AND P1, PT, R11, 0xa, PT ;  /* 0x0000000a0b00780c */ /* 0x000fc80003f25270 */
[----:B------:R-:W-:Y:S02]  /*b1b0*/  SEL R3, RZ, 0x1, P1 ;  /* 0x00000001ff037807 */ /* 0x000fe40000800000 */
[----:B------:R-:W-:Y:S02]  /*b1c0*/  SEL R11, R11, RZ, P1 ;  /* 0x000000ff0b0b7207 */ /* 0x000fe40000800000 */
[----:B------:R-:W-:-:S03]  /*b1d0*/  LOP3.LUT R10, R10, R3, RZ, 0x3c, !PT ;  /* 0x000000030a0a7212 */ /* 0x000fc600078e3cff */
[----:B------:R-:W-:Y:S01]  /*b1e0*/  IMAD R7, R11, 0x8, R0 ;  /* 0x000000080b077824 */ /* 0x000fe200078e0200 */
[----:B------:R-:W-:Y:S01]  /*b1f0*/  SHF.L.U32 R4, R10, 0x1f, RZ ;  /* 0x0000001f0a047819 */ /* 0x000fe200000006ff */
[----:B0-----:R-:W-:Y:S06]  /*b200*/  @!P0 BRA `(.L_x_219) ;  /* 0x0000000400c08947 */ /* 0x001fec0003800000 */
.L_x_236:
[----:B------:R-:W1:Y:S01]  /*b210*/  SYNCS.PHASECHK.TRANS64.TRYWAIT P0, [R7+URZ], R4 ;  /* 0x00000004070075a7 */ /* 0x000e62000800017f */
[----:B0-----:R-:W-:-:S05]  /*b220*/  VIADD R2, R11, 0x1 ;  /* 0x000000010b027836 */ /* 0x001fca0000000000 */
[----:B------:R-:W-:-:S04]  /*b230*/  ISETP.NE.AND P1, PT, R2, 0xa, PT ;  /* 0x0000000a0200780c */ /* 0x000fc80003f25270 */
[----:B------:R-:W-:Y:S02]  /*b240*/  SEL R3, RZ, 0x1, P1 ;  /* 0x00000001ff037807 */ /* 0x000fe40000800000 */
[----:B------:R-:W-:Y:S02]  /*b250*/  SEL R9, R2, RZ, P1 ;  /* 0x000000ff02097207 */ /* 0x000fe40000800000 */
[----:B------:R-:W-:-:S03]  /*b260*/  LOP3.LUT R10, R10, R3, RZ, 0x3c, !PT ;  /* 0x000000030a0a7212 */ /* 0x000fc600078e3cff */
[----:B------:R-:W-:Y:S01]  /*b270*/  IMAD R6, R9, 0x8, R0 ;  /* 0x0000000809067824 */ /* 0x000fe200078e0200 */
[----:B------:R-:W-:Y:S01]  /*b280*/  SHF.L.U32 R5, R10, 0x1f, RZ ;  /* 0x0000001f0a057819 */ /* 0x000fe200000006ff */
[----:B-1----:R-:W-:Y:S06]  /*b290*/  @!P0 BRA `(.L_x_220) ;  /* 0x0000000400b08947 */ /* 0x002fec0003800000 */
.L_x_237:
[----:B------:R-:W1:Y:S01]  /*b2a0*/  SYNCS.PHASECHK.TRANS64.TRYWAIT P0, [R6+URZ], R5 ;  /* 0x00000005060075a7 */ /* 0x000e62000800017f */
[----:B------:R-:W-:-:S05]  /*b2b0*/  VIADD R2, R9, 0x1 ;  /* 0x0000000109027836 */ /* 0x000fca0000000000 */
[----:B------:R-:W-:-:S04]  /*b2c0*/  ISETP.NE.AND P1, PT, R2, 0xa, PT ;  /* 0x0000000a0200780c */ /* 0x000fc80003f25270 */
[----:B------:R-:W-:Y:S02]  /*b2d0*/  SEL R3, RZ, 0x1, P1 ;  /* 0x00000001ff037807 */ /* 0x000fe40000800000 */
[----:B0-----:R-:W-:Y:S02]  /*b2e0*/  SEL R7, R2, RZ, P1 ;  /* 0x000000ff02077207 */ /* 0x001fe40000800000 */
[----:B------:R-:W-:-:S03]  /*b2f0*/  LOP3.LUT R10, R10, R3, RZ, 0x3c, !PT ;  /* 0x000000030a0a7212 */ /* 0x000fc600078e3cff */
[----:B------:R-:W-:Y:S01]  /*b300*/  IMAD R9, R7, 0x8, R0 ;  /* 0x0000000807097824 */ /* 0x000fe200078e0200 */
[----:B------:R-:W-:Y:S01]  /*b310*/  SHF.L.U32 R4, R10, 0x1f, RZ ;  /* 0x0000001f0a047819 */ /* 0x000fe200000006ff */
[----:B-1----:R-:W-:Y:S06]  /*b320*/  @!P0 BRA `(.L_x_221) ;  /* 0x0000000400a08947 */ /* 0x002fec0003800000 */
.L_x_238:
[----:B------:R-:W1:Y:S01]  /*b330*/  SYNCS.PHASECHK.TRANS64.TRYWAIT P0, [R9+URZ], R4 ;  /* 0x00000004090075a7 */ /* 0x000e62000800017f */
[----:B------:R-:W-:-:S05]  /*b340*/  VIADD R2, R7, 0x1 ;  /* 0x0000000107027836 */ /* 0x000fca0000000000 */
[----:B------:R-:W-:-:S04]  /*b350*/  ISETP.NE.AND P1, PT, R2, 0xa, PT ;  /* 0x0000000a0200780c */ /* 0x000fc80003f25270 */
[----:B------:R-:W-:Y:S02]  /*b360*/  SEL R3, RZ, 0x1, P1 ;  /* 0x00000001ff037807 */ /* 0x000fe40000800000 */
[----:B------:R-:W-:Y:S02]  /*b370*/  SEL R7, R2, RZ, P1 ;  /* 0x000000ff02077207 */ /* 0x000fe40000800000 */
[----:B------:R-:W-:-:S03]  /*b380*/  LOP3.LUT R10, R10, R3, RZ, 0x3c, !PT ;  /* 0x000000030a0a7212 */ /* 0x000fc600078e3cff */
[----:B0-----:R-:W-:Y:S01]  /*b390*/  IMAD R6, R7, 0x8, R0 ;  /* 0x0000000807067824 */ /* 0x001fe200078e0200 */
[----:B------:R-:W-:Y:S01]  /*b3a0*/  SHF.L.U32 R5, R10, 0x1f, RZ ;  /* 0x0000001f0a057819 */ /* 0x000fe200000006ff */
[----:B-1----:R-:W-:Y:S06]  /*b3b0*/  @!P0 BRA `(.L_x_222) ;  /* 0x0000000400908947 */ /* 0x002fec0003800000 */
.L_x_239:
        /* <DEDUP_REMOVED lines=9> */
.L_x_240:
        /* <DEDUP_REMOVED lines=9> */
.L_x_241:
        /* <DEDUP_REMOVED lines=9> */
.L_x_242:
        /* <DEDUP_REMOVED lines=9> */
.L_x_243:
[----:B------:R-:W1:Y:S01]  /*b600*/  SYNCS.PHASECHK.TRANS64.TRYWAIT P0, [R6+URZ], R5 ;  /* 0x00000005060075a7 */ /* 0x000e62000800017f */
[----:B------:R-:W-:-:S05]  /*b610*/  VIADD R2, R7, 0x1 ;  /* 0x0000000107027836 */ /* 0x000fca0000000000 */
[----:B------:R-:W-:-:S04]  /*b620*/  ISETP.NE.AND P1, PT, R2, 0xa, PT ;  /* 0x0000000a0200780c */ /* 0x000fc80003f25270 */
[----:B0-----:R-:W-:Y:S02]  /*b630*/  SEL R4, RZ, 0x1, P1 ;  /* 0x00000001ff047807 */ /* 0x001fe40000800000 */
[----:B------:R-:W-:Y:S02]  /*b640*/  SEL R3, R2, RZ, P1 ;  /* 0x000000ff02037207 */ /* 0x000fe40000800000 */
[----:B------:R-:W-:Y:S01]  /*b650*/  LOP3.LUT R4, R11, R4, RZ, 0x3c, !PT ;  /* 0x000000040b047212 */ /* 0x000fe200078e3cff */
[----:B-1----:R-:W-:Y:S06]  /*b660*/  @!P0 BRA `(.L_x_227) ;  /* 0x0000000400488947 */ /* 0x002fec0003800000 */
.L_x_244:
[----:B------:R-:W-:Y:S01]  /*b670*/  IMAD R3, R3, 0x8, R0 ;  /* 0x0000000803037824 */ /* 0x000fe200078e0200 */
[----:B------:R-:W-:-:S07]  /*b680*/  SHF.L.U32 R0, R4, 0x1f, RZ ;  /* 0x0000001f04007819 */ /* 0x000fce00000006ff */
.L_x_228:
[----:B-1----:R1:W2:Y:S02]  /*b690*/  SYNCS.PHASECHK.TRANS64.TRYWAIT P0, [R3+URZ], R0 ;  /* 0x00000000030075a7 */ /* 0x0022a4000800017f */
[----:B--2---:R-:W-:Y:S05]  /*b6a0*/  @!P0 NANOSLEEP.SYNCS 0x989680 ;  /* 0x009896800000895d */ /* 0x004fea0003900000 */
[----:B------:R-:W2:Y:S02]  /*b6b0*/  @!P0 SYNCS.PHASECHK.TRANS64 P0, [R3+URZ], R0 ;  /* 0x00000000030085a7 */ /* 0x000ea4000800007f */
[----:B--2---:R-:W-:Y:S05]  /*b6c0*/  @!P0 BRA `(.L_x_228) ;  /* 0xfffffffc00f08947 */ /* 0x004fea000383ffff */
.L_x_217:
[----:B------:R-:W-:Y:S05]  /*b6d0*/  BSYNC B0 ;  /* 0x0000000000007941 */ /* 0x000fea0003800000 */
.L_x_216:
[----:B------:R-:W-:Y:S05]  /*b6e0*/  EXIT ;  /* 0x000000000000794d */ /* 0x000fea0003800000 */
.L_x_18:
[----:B-1----:R-:W-:-:S04]  /*b6f0*/  IMAD.U32 R7, RZ, RZ, UR15 ;  /* 0x0000000fff077e24 */ /* 0x002fc8000f8e00ff */
[----:B------:R1:W2:Y:S03]  /*b700*/  SYNCS.PHASECHK.TRANS64.TRYWAIT P0, [R7+URZ], R6 ;  /* 0x00000006070075a7 */ /* 0x0002a6000800017f */
[----:B--2---:R-:W-:Y:S05]  /*b710*/  @!P0 NANOSLEEP.SYNCS 0x989680 ;  /* 0x009896800000895d */ /* 0x004fea0003900000 */
[----:B------:R-:W2:Y:S02]  /*b720*/  @!P0 SYNCS.PHASECHK.TRANS64 P0, [R7+URZ], R6 ;  /* 0x00000006070085a7 */ /* 0x000ea4000800007f */
[----:B--2---:R-:W-:Y:S05]  /*b730*/  @!P0 BRA `(.L_x_18) ;  /* 0xfffffffc00ec8947 */ /* 0x004fea000383ffff */
[----:B------:R-:W-:Y:S05]  /*b740*/  BRA `(.L_x_17) ;  /* 0xffffff6000247947 */ /* 0x000fea000383ffff */
.L_x_24:
[----:B-1----:R-:W-:-:S04]  /*b750*/  IMAD.U32 R168, RZ, RZ, UR18 ;  /* 0x00000012ffa87e24 */ /* 0x002fc8000f8e00ff */
[----:B------:R1:W2:Y:S03]  /*b760*/  SYNCS.PHASECHK.TRANS64.TRYWAIT P0, [R168+URZ], R167 ;  /* 0x000000a7a80075a7 */ /* 0x0002a6000800017f */
[----:B--2---:R-:W-:Y:S05]  /*b770*/  @!P0 NANOSLEEP.SYNCS 0x989680 ;  /* 0x009896800000895d */ /* 0x004fea0003900000 */
[----:B------:R-:W2:Y:S02]  /*b780*/  @!P0 SYNCS.PHASECHK.TRANS64 P0, [R168+URZ], R167 ;  /* 0x000000a7a80085a7 */ /* 0x000ea4000800007f */
[----:B--2---:R-:W-:Y:S05]  /*b790*/  @!P0 BRA `(.L_x_24) ;  /* 0xfffffffc00ec8947 */ /* 0x004fea000383ffff */
[----:B------:R-:W-:Y:S05]  /*b7a0*/  BRA `(.L_x_23) ;  /* 0xffffff6c00ec7947 */ /* 0x000fea000383ffff */
.L_x_203:
[----:B------:R-:W-:Y:S01]  /*b7b0*/  BSSY B1, `(.L_x_229) ;  /* 0x0000006000017945 */ /* 0x000fe20003800000 */
[----:B------:R-:W-:-:S07]  /*b7c0*/  IMAD.MOV.U32 R4, RZ, RZ, -0x1 ;  /* 0xffffffffff047424 */ /* 0x000fce00078e00ff */
[----:B------:R-:W-:Y:S05]  /*b7d0*/  WARPSYNC.COLLECTIVE R4, `(.L_x_230) ;  /* 0x00000000040c7348 */ /* 0x000fea0003c00000 */
[----:B------:R-:W-:Y:S02]  /*b7e0*/  ELECT P1, UR62, PT ;  /* 0x00000000003e782f */ /* 0x000fe40003820000 */
[----:B------:R-:W-:Y:S01]  /*b7f0*/  MOV R4, UR62 ;  /* 0x0000003e00047c02 */ /* 0x000fe20008000f00 */
[----:B------:R-:W-:Y:S10]  /*b800*/  ENDCOLLECTIVE ;  /* 0x000000000000791b */ /* 0x000ff40003800000 */
.L_x_230:
[----:B------:R-:W-:Y:S05]  /*b810*/  BSYNC B1 ;  /* 0x0000000000017941 */ /* 0x000fea0003800000 */
.L_x_229:
[----:B------:R-:W-:Y:S05]  /*b820*/  BRA `(.L_x_231) ;  /* 0xffffffec00647947 */ /* 0x000fea000383ffff */
.L_x_206:
[----:B-1----:R1:W2:Y:S02]  /*b830*/  SYNCS.PHASECHK.TRANS64.TRYWAIT P1, [R15+URZ+0x50], R6 ;  /* 0x000050060f0075a7 */ /* 0x0022a4000802017f */
[----:B--2---:R-:W-:Y:S05]  /*b840*/  @!P1 NANOSLEEP.SYNCS 0x989680 ;  /* 0x009896800000995d */ /* 0x004fea0003900000 */
[----:B------:R-:W2:Y:S02]  /*b850*/  @!P1 SYNCS.PHASECHK.TRANS64 P1, [R15+URZ+0x50], R6 ;  /* 0x000050060f0095a7 */ /* 0x000ea4000802007f */
[----:B--2---:R-:W-:Y:S05]  /*b860*/  @!P1 BRA `(.L_x_206) ;  /* 0xfffffffc00f09947 */ /* 0x004fea000383ffff */
[----:B------:R-:W-:Y:S05]  /*b870*/  BRA `(.L_x_232) ;  /* 0xffffffec00987947 */ /* 0x000fea000383ffff */
.L_x_215:
[----:B------:R-:W-:Y:S01]  /*b880*/  BSSY B0, `(.L_x_233) ;  /* 0x0000006000007945 */ /* 0x000fe20003800000 */
[----:B------:R-:W-:-:S07]  /*b890*/  IMAD.MOV.U32 R4, RZ, RZ, -0x1 ;  /* 0xffffffffff047424 */ /* 0x000fce00078e00ff */
[----:B------:R-:W-:Y:S05]  /*b8a0*/  WARPSYNC.COLLECTIVE R4, `(.L_x_234) ;  /* 0x00000000040c7348 */ /* 0x000fea0003c00000 */
[----:B------:R-:W-:Y:S02]  /*b8b0*/  ELECT P1, UR62, PT ;  /* 0x00000000003e782f */ /* 0x000fe40003820000 */
[----:B------:R-:W-:Y:S01]  /*b8c0*/  MOV R4, UR62 ;  /* 0x0000003e00047c02 */ /* 0x000fe20008000f00 */
[----:B------:R-:W-:Y:S10]  /*b8d0*/  ENDCOLLECTIVE ;  /* 0x000000000000791b */ /* 0x000ff40003800000 */
.L_x_234:
[----:B------:R-:W-:Y:S05]  /*b8e0*/  BSYNC B0 ;  /* 0x0000000000007941 */ /* 0x000fea0003800000 */
.L_x_233:
[----:B------:R-:W-:Y:S01]  /*b8f0*/  PLOP3.LUT P0, PT, P1, PT, PT, 0x80, 0x0 ;  /* 0x000000000000781c */ /* 0x000fe20000f0f070 */
[----:B------:R-:W-:-:S12]  /*b900*/  BRA `(.L_x_235) ;  /* 0xfffffff400e87947 */ /* 0x000fd8000383ffff */
.L_x_219:
[----:B0-----:R0:W1:Y:S02]  /*b910*/  SYNCS.PHASECHK.TRANS64.TRYWAIT P0, [R5+URZ], R2 ;  /* 0x00000002050075a7 */ /* 0x001064000800017f */
[----:B-1----:R-:W-:Y:S05]  /*b920*/  @!P0 NANOSLEEP.SYNCS 0x989680 ;  /* 0x009896800000895d */ /* 0x002fea0003900000 */
[----:B------:R-:W1:Y:S02]  /*b930*/  @!P0 SYNCS.PHASECHK.TRANS64 P0, [R5+URZ], R2 ;  /* 0x00000002050085a7 */ /* 0x000e64000800007f */
[----:B-1----:R-:W-:Y:S05]  /*b940*/  @!P0 BRA `(.L_x_219) ;  /* 0xfffffffc00f08947 */ /* 0x002fea000383ffff */
[----:B------:R-:W-:Y:S05]  /*b950*/  BRA `(.L_x_236) ;  /* 0xfffffff8002c7947 */ /* 0x000fea000383ffff */
.L_x_220:
[----:B0-----:R0:W1:Y:S02]  /*b960*/  SYNCS.PHASECHK.TRANS64.TRYWAIT P0, [R7+URZ], R4 ;  /* 0x00000004070075a7 */ /* 0x001064000800017f */
[----:B-1----:R-:W-:Y:S05]  /*b970*/  @!P0 NANOSLEEP.SYNCS 0x989680 ;  /* 0x009896800000895d */ /* 0x002fea0003900000 */
[----:B------:R-:W1:Y:S02]  /*b980*/  @!P0 SYNCS.PHASECHK.TRANS64 P0, [R7+URZ], R4 ;  /* 0x00000004070085a7 */ /* 0x000e64000800007f */
[----:B-1----:R-:W-:Y:S05]  /*b990*/  @!P0 BRA `(.L_x_220) ;  /* 0xfffffffc00f08947 */ /* 0x002fea000383ffff */
[----:B------:R-:W-:Y:S05]  /*b9a0*/  BRA `(.L_x_237) ;  /* 0xfffffff8003c7947 */ /* 0x000fea000383ffff */
.L_x_221:
[----:B0-----:R0:W1:Y:S02]  /*b9b0*/  SYNCS.PHASECHK.TRANS64.TRYWAIT P0, [R6+URZ], R5 ;  /* 0x00000005060075a7 */ /* 0x001064000800017f */
[----:B-1----:R-:W-:Y:S05]  /*b9c0*/  @!P0 NANOSLEEP.SYNCS 0x989680 ;  /* 0x009896800000895d */ /* 0x002fea0003900000 */
[----:B------:R-:W1:Y:S02]  /*b9d0*/  @!P0 SYNCS.PHASECHK.TRANS64 P0, [R6+URZ], R5 ;  /* 0x00000005060085a7 */ /* 0x000e64000800007f */
[----:B-1----:R-:W-:Y:S05]  /*b9e0*/  @!P0 BRA `(.L_x_221) ;  /* 0xfffffffc00f08947 */ /* 0x002fea000383ffff */
[----:B------:R-:W-:Y:S05]  /*b9f0*/  BRA `(.L_x_238) ;  /* 0xfffffff8004c7947 */ /* 0x000fea000383ffff */
.L_x_222:
[----:B0-----:R0:W1:Y:S02]  /*ba00*/  SYNCS.PHASECHK.TRANS64.TRYWAIT P0, [R9+URZ], R4 ;  /* 0x00000004090075a7 */ /* 0x001064000800017f */
[----:B-1----:R-:W-:Y:S05]  /*ba10*/  @!P0 NANOSLEEP.SYNCS 0x989680 ;  /* 0x009896800000895d */ /* 0x002fea0003900000 */
[----:B------:R-:W1:Y:S02]  /*ba20*/  @!P0 SYNCS.PHASECHK.TRANS64 P0, [R9+URZ], R4 ;  /* 0x00000004090085a7 */ /* 0x000e64000800007f */
[----:B-1----:R-:W-:Y:S05]  /*ba30*/  @!P0 BRA `(.L_x_222) ;  /* 0xfffffffc00f08947 */ /* 0x002fea000383ffff */
[----:B------:R-:W-:Y:S05]  /*ba40*/  BRA `(.L_x_239) ;  /* 0xfffffff8005c7947 */ /* 0x000fea000383ffff */
.L_x_223:
[----:B0-----:R0:W1:Y:S02]  /*ba50*/  SYNCS.PHASECHK.TRANS64.TRYWAIT P0, [R6+URZ], R5 ;  /* 0x00000005060075a7 */ /* 0x001064000800017f */
[----:B-1----:R-:W-:Y:S05]  /*ba60*/  @!P0 NANOSLEEP.SYNCS 0x989680 ;  /* 0x009896800000895d */ /* 0x002fea0003900000 */
[----:B------:R-:W1:Y:S02]  /*ba70*/  @!P0 SYNCS.PHASECHK.TRANS64 P0, [R6+URZ], R5 ;  /* 0x00000005060085a7 */ /* 0x000e64000800007f */
[----:B-1----:R-:W-:Y:S05]  /*ba80*/  @!P0 BRA `(.L_x_223) ;  /* 0xfffffffc00f08947 */ /* 0x002fea000383ffff */
[----:B------:R-:W-:Y:S05]  /*ba90*/  BRA `(.L_x_240) ;  /* 0xfffffff8006c7947 */ /* 0x000fea000383ffff */
.L_x_224:
[----:B0-----:R0:W1:Y:S02]  /*baa0*/  SYNCS.PHASECHK.TRANS64.TRYWAIT P0, [R9+URZ], R4 ;  /* 0x00000004090075a7 */ /* 0x001064000800017f */
[----:B-1----:R-:W-:Y:S05]  /*bab0*/  @!P0 NANOSLEEP.SYNCS 0x989680 ;  /* 0x009896800000895d */ /* 0x002fea0003900000 */
[----:B------:R-:W1:Y:S02]  /*bac0*/  @!P0 SYNCS.PHASECHK.TRANS64 P0, [R9+URZ], R4 ;  /* 0x00000004090085a7 */ /* 0x000e64000800007f */
[----:B-1----:R-:W-:Y:S05]  /*bad0*/  @!P0 BRA `(.L_x_224) ;  /* 0xfffffffc00f08947 */ /* 0x002fea000383ffff */
[----:B------:R-:W-:Y:S05]  /*bae0*/  BRA `(.L_x_241) ;  /* 0xfffffff8007c7947 */ /* 0x000fea000383ffff */
.L_x_225:
[----:B0-----:R0:W1:Y:S02]  /*baf0*/  SYNCS.PHASECHK.TRANS64.TRYWAIT P0, [R6+URZ], R5 ;  /* 0x00000005060075a7 */ /* 0x001064000800017f */
[----:B-1----:R-:W-:Y:S05]  /*bb00*/  @!P0 NANOSLEEP.SYNCS 0x989680 ;  /* 0x009896800000895d */ /* 0x002fea0003900000 */
[----:B------:R-:W1:Y:S02]  /*bb10*/  @!P0 SYNCS.PHASECHK.TRANS64 P0, [R6+URZ], R5 ;  /* 0x00000005060085a7 */ /* 0x000e64000800007f */
[----:B-1----:R-:W-:Y:S05]  /*bb20*/  @!P0 BRA `(.L_x_225) ;  /* 0xfffffffc00f08947 */ /* 0x002fea000383ffff */
[----:B------:R-:W-:Y:S05]  /*bb30*/  BRA `(.L_x_242) ;  /* 0xfffffff8008c7947 */ /* 0x000fea000383ffff */
.L_x_226:
[----:B0-----:R0:W1:Y:S02]  /*bb40*/  SYNCS.PHASECHK.TRANS64.TRYWAIT P0, [R9+URZ], R4 ;  /* 0x00000004090075a7 */ /* 0x001064000800017f */
[----:B-1----:R-:W-:Y:S05]  /*bb50*/  @!P0 NANOSLEEP.SYNCS 0x989680 ;  /* 0x009896800000895d */ /* 0x002fea0003900000 */
[----:B------:R-:W1:Y:S02]  /*bb60*/  @!P0 SYNCS.PHASECHK.TRANS64 P0, [R9+URZ], R4 ;  /* 0x00000004090085a7 */ /* 0x000e64000800007f */
[----:B-1----:R-:W-:Y:S05]  /*bb70*/  @!P0 BRA `(.L_x_226) ;  /* 0xfffffffc00f08947 */ /* 0x002fea000383ffff */
[----:B------:R-:W-:Y:S05]  /*bb80*/  BRA `(.L_x_243) ;  /* 0xfffffff8009c7947 */ /* 0x000fea000383ffff */
.L_x_227:
[----:B0-----:R0:W1:Y:S02]  /*bb90*/  SYNCS.PHASECHK.TRANS64.TRYWAIT P0, [R6+URZ], R5 ;  /* 0x00000005060075a7 */ /* 0x001064000800017f */
[----:B-1----:R-:W-:Y:S05]  /*bba0*/  @!P0 NANOSLEEP.SYNCS 0x989680 ;  /* 0x009896800000895d */ /* 0x002fea0003900000 */
[----:B------:R-:W1:Y:S02]  /*bbb0*/  @!P0 SYNCS.PHASECHK.TRANS64 P0, [R6+URZ], R5 ;  /* 0x00000005060085a7 */ /* 0x000e64000800007f */
[----:B-1----:R-:W-:Y:S05]  /*bbc0*/  @!P0 BRA `(.L_x_227) ;  /* 0xfffffffc00f08947 */ /* 0x002fea000383ffff */
[----:B------:R-:W-:Y:S05]  /*bbd0*/  BRA `(.L_x_244) ;  /* 0xfffffff800a47947 */ /* 0x000fea000383ffff */
.L_x_245:
[----:B------:R-:W-:-:S00]  /*bbe0*/  BRA `(.L_x_245) ;  /* 0xfffffffc00fc7947 */ /* 0x000fc0000383ffff */
[----:B------:R-:W-:-:S00]  /*bbf0*/  NOP ;  /* 0x0000000000007918 */ /* 0x000fc00000000000 */
        /* <DEDUP_REMOVED lines=8> */
.L_x_246:


//--------------------- .nv.shared._ZN7cutlass13device_kernelINS_4gemm6kernel13GemmUniversalIN4cute5tupleIJiiiiEEENS1_10collective13CollectiveMmaINS1_37MainloopSm90TmaGmmaWarpSpecializedFP8ILi10ENS5_IJNS4_1CILi1EEESB_SB_EEENS1_35KernelTmaWarpSpecializedCooperativeEEENS5_IJNSA_ILi256EEENSA_ILi80EEENSA_ILi64EEEEEENS_12float_e4m3_tENS5_IJlSB_lEEESJ_SK_NS4_8TiledMMAINS4_8MMA_AtomIJNS4_4SM904GMMA30MMA_64x16x32_F32E4M3E4M3_SS_TNILNSO_7ScaleInE1ELSQ_1EEEEEENS4_6LayoutINS5_IJNSA_ILi2EEESB_SB_EEENS5_IJSB_NSA_ILi0EEESW_EEEEENS5_IJNS4_10UnderscoreESZ_SZ_EEEEENS4_13SM90_TMA_LOADENS4_14ComposedLayoutINS4_7SwizzleILi2ELi4ELi3EEENS4_18smem_ptr_flag_bitsILi8EEENST_INS5_IJNSA_ILi8EEESH_EEENS5_IJSH_SB_EEEEEEEvNS4_8identityES12_S1C_vS1D_EENS_8epilogue10collective6detail29Sm90TmaWarpSpecializedAdapterINS1G_15DefaultEpilogueISJ_SK_SK_NS1F_6thread17LinearCombinationISJ_Li1EffLNS1K_9ScaleType4KindE0ELNS_15FloatRoundStyleE2ESJ_EENS1_15EpilogueDefaultEEEEEvvEEEEvNT_6ParamsE --------------------------
	.section	.nv.shared._ZN7cutlass13device_kernelINS_4gemm6kernel13GemmUniversalIN4cute5tupleIJiiiiEEENS1_10collective13CollectiveMmaINS1_37MainloopSm90TmaGmmaWarpSpecializedFP8ILi10ENS5_IJNS4_1CILi1EEESB_SB_EEENS1_35KernelTmaWarpSpecializedCooperativeEEENS5_IJNSA_ILi256EEENSA_ILi80EEENSA_ILi64EEEEEENS_12float_e4m3_tENS5_IJlSB_lEEESJ_SK_NS4_8TiledMMAINS4_8MMA_AtomIJNS4_4SM904GMMA30MMA_64x16x32_F32E4M3E4M3_SS_TNILNSO_7ScaleInE1ELSQ_1EEEEEENS4_6LayoutINS5_IJNSA_ILi2EEESB_SB_EEENS5_IJSB_NSA_ILi0EEESW_EEEEENS5_IJNS4_10UnderscoreESZ_SZ_EEEEENS4_13SM90_TMA_LOADENS4_14ComposedLayoutINS4_7SwizzleILi2ELi4ELi3EEENS4_18smem_ptr_flag_bitsILi8EEENST_INS5_IJNSA_ILi8EEESH_EEENS5_IJSH_SB_EEEEEEEvNS4_8identityES12_S1C_vS1D_EENS_8epilogue10collective6detail29Sm90TmaWarpSpecializedAdapterINS1G_15DefaultEpilogueISJ_SK_SK_NS1F_6thread17LinearCombinationISJ_Li1EffLNS1K_9ScaleType4KindE0ELNS_15FloatRoundStyleE2ESJ_EENS1_15EpilogueDefaultEEEEEvvEEEEvNT_6ParamsE,"aw",@nobits
	.sectionflags	@""
	.align	16
	.zero		1024


//--------------------- .nv.shared.reserved.0     --------------------------
	.section	.nv.shared.reserved.0,"aw",@nobits
	.weak		__nv_reservedSMEM_offset_0_alias
	.size		__nv_reservedSMEM_offset_0_alias, 0, 0
	.other		__nv_reservedSMEM_offset_0_alias,@"STO_CUDA_RESERVED_SHARED STV_DEFAULT"
__nv_reservedSMEM_offset_0_alias:
	.zero		0


//--------------------- .nv.global                --------------------------
	.section	.nv.global,"aw",@nobits
.nv.global:
	.type		_ZN40_INTERNAL_57744249_4_k_cu_9e355193_106314cute1_E,@object
	.size		_ZN40_INTERNAL_57744249_4_k_cu_9e355193_106314cute1_E,(_ZN40_INTERNAL_57744249_4_k_cu_9e355193_106314cuda3std3__45__cpo6cbeginE - _ZN40_INTERNAL_57744249_4_k_cu_9e355193_106314cute1_E)
_ZN40_INTERNAL_57744249_4_k_cu_9e355193_106314cute1_E:
	.zero		1
	.type		_ZN40_INTERNAL_57744249_4_k_cu_9e355193_106314cuda3std3__45__cpo6cbeginE,@object
	.size		_ZN40_INTERNAL_57744249_4_k_cu_9e355193_106314cuda3std3__45__cpo6cbeginE,(_ZN40_INTERNAL_57744249_4_k_cu_9e355193_106314cuda3std3__48in_placeE - _ZN40_INTERNAL_57744249_4_k_cu_9e355193_106314cuda3std3__45__cpo6cbeginE)
_ZN40_INTERNAL_57744249_4_k_cu_9e355193_106314cuda3std3__45__cpo6cbeginE:
	.zero		1
	.type		_ZN40_INTERNAL_57744249_4_k_cu_9e355193_106314cuda3std3__48in_placeE,@object
	.size		_ZN40_INTERNAL_57744249_4_k_cu_9e355193_106314cuda3std3__48in_placeE,(_ZN40_INTERNAL_57744249_4_k_cu_9e355193_106314cuda3std6ranges3__45__cpo9iter_moveE - _ZN40_INTERNAL_57744249_4_k_cu_9e355193_106314cuda3std3__48in_placeE)
_ZN40_INTERNAL_57744249_4_k_cu_9e355193_106314cuda3std3__48in_placeE:
	.zero		1
	.type		_ZN40_INTERNAL_57744249_4_k_cu_9e355193_106314cuda3std6ranges3__45__cpo9iter_moveE,@object
	.size		_ZN40_INTERNAL_57744249_4_k_cu_9e355193_106314cuda3std6ranges3__45__cpo9iter_moveE,(_ZN40_INTERNAL_57744249_4_k_cu_9e355193_106314cuda3std3__45__cpo5beginE - _ZN40_INTERNAL_57744249_4_k_cu_9e355193_106314cuda3std6ranges3__45__cpo9iter_moveE)
_ZN40_INTERNAL_57744249_4_k_cu_9e355193_106314cuda3std6ranges3__45__cpo9iter_moveE:
	.zero		1
	.type		_ZN40_INTERNAL_57744249_4_k_cu_9e355193_106314cuda3std3__45__cpo5beginE,@object
	.size		_ZN40_INTERNAL_57744249_4_k_cu_9e355193_106314cuda3std3__45__cpo5beginE,(_ZN40_INTERNAL_57744249_4_k_cu_9e355193_106314cuda3std3__442_GLOBAL__N__57744249_4_k_cu_9e355193_106316ignoreE - _ZN40_INTERNAL_57744249_4_k_cu_9e355193_106314cuda3std3__45__cpo5beginE)
_ZN40_INTERNAL_57744249_4_k_cu_9e355193_106314cuda3std3__45__cpo5beginE:
	.zero		1
	.type		_ZN40_INTERNAL_57744249_4_k_cu_9e355193_106314cuda3std3__442_GLOBAL__N__57744249_4_k_cu_9e355193_106316ignoreE,@object
	.size		_ZN40_INTERNAL_57744249_4_k_cu_9e355193_106314cuda3std3__442_GLOBAL__N__57744249_4_k_cu_9e355193_106316ignoreE,(_ZN40_INTERNAL_57744249_4_k_cu_9e355193_106314cute7productE - _ZN40_INTERNAL_57744249_4_k_cu_9e355193_106314cuda3std3__442_GLOBAL__N__57744249_4_k_cu_9e355193_106316ignoreE)
_ZN40_INTERNAL_57744249_4_k_cu_9e355193_106314cuda3std3__442_GLOBAL__N__57744249_4_k_cu_9e355193_106316ignoreE:
	.zero		1
	.type		_ZN40_INTERNAL_57744249_4_k_cu_9e355193_106314cute7productE,@object
	.size		_ZN40_INTERNAL_57744249_4_k_cu_9e355193_106314cute7productE,(_ZN40_INTERNAL_57744249_4_k_cu_9e355193_106314cuda3std3__45__cpo3endE - _ZN40_INTERNAL_57744249_4_k_cu_9e355193_106314cute7productE)
_ZN40_INTERNAL_57744249_4_k_cu_9e355193_106314cute7productE:
	.zero		1
	.type		_ZN40_INTERNAL_57744249_4_k_cu_9e355193_106314cuda3std3__45__cpo3endE,@object
	.size		_ZN40_INTERNAL_57744249_4_k_cu_9e355193_106314cuda3std3__45__cpo3endE,(_ZN40_INTERNAL_57744249_4_k_cu_9e355193_106314cuda3std3__419piecewise_constructE - _ZN40_INTERNAL_57744249_4_k_cu_9e355193_106314cuda3std3__45__cpo3endE)
_ZN40_INTERNAL_57744249_4_k_cu_9e355193_106314cuda3std3__45__cpo3endE:
	.zero		1
	.type		_ZN40_INTERNAL_57744249_4_k_cu_9e355193_106314cuda3std3__419piecewise_constructE,@object
	.size		_ZN40_INTERNAL_57744249_4_k_cu_9e355193_106314cuda3std3__419piecewise_constructE,(_ZN40_INTERNAL_57744249_4_k_cu_9e355193_106314cuda3std3__45__cpo4cendE - _ZN40_INTERNAL_57744249_4_k_cu_9e355193_106314cuda3std3__419piecewise_constructE)
_ZN40_INTERNAL_57744249_4_k_cu_9e355193_106314cuda3std3__419piecewise_constructE:
	.zero		1
	.type		_ZN40_INTERNAL_57744249_4_k_cu_9e355193_106314cuda3std3__45__cpo4cendE,@object
	.size		_ZN40_INTERNAL_57744249_4_k_cu_9e355193_106314cuda3std3__45__cpo4cendE,(_ZN40_INTERNAL_57744249_4_k_cu_9e355193_106314cuda3std6ranges3__45__cpo4swapE - _ZN40_INTERNAL_57744249_4_k_cu_9e355193_106314cuda3std3__45__cpo4cendE)
_ZN40_INTERNAL_57744249_4_k_cu_9e355193_106314cuda3std3__45__cpo4cendE:
	.zero		1
	.type		_ZN40_INTERNAL_57744249_4_k_cu_9e355193_106314cuda3std6ranges3__45__cpo4swapE,@object
	.size		_ZN40_INTERNAL_57744249_4_k_cu_9e355193_106314cuda3std6ranges3__45__cpo4swapE,(.L_7 - _ZN40_INTERNAL_57744249_4_k_cu_9e355193_106314cuda3std6ranges3__45__cpo4swapE)
_ZN40_INTERNAL_57744249_4_k_cu_9e355193_106314cuda3std6ranges3__45__cpo4swapE:
	.zero		1
.L_7:


//--------------------- .nv.constant0._ZN7cutlass13device_kernelINS_4gemm6kernel13GemmUniversalIN4cute5tupleIJiiiiEEENS1_10collective13CollectiveMmaINS1_37MainloopSm90TmaGmmaWarpSpecializedFP8ILi10ENS5_IJNS4_1CILi1EEESB_SB_EEENS1_35KernelTmaWarpSpecializedCooperativeEEENS5_IJNSA_ILi256EEENSA_ILi80EEENSA_ILi64EEEEEENS_12float_e4m3_tENS5_IJlSB_lEEESJ_SK_NS4_8TiledMMAINS4_8MMA_AtomIJNS4_4SM904GMMA30MMA_64x16x32_F32E4M3E4M3_SS_TNILNSO_7ScaleInE1ELSQ_1EEEEEENS4_6LayoutINS5_IJNSA_ILi2EEESB_SB_EEENS5_IJSB_NSA_ILi0EEESW_EEEEENS5_IJNS4_10UnderscoreESZ_SZ_EEEEENS4_13SM90_TMA_LOADENS4_14ComposedLayoutINS4_7SwizzleILi2ELi4ELi3EEENS4_18smem_ptr_flag_bitsILi8EEENST_INS5_IJNSA_ILi8EEESH_EEENS5_IJSH_SB_EEEEEEEvNS4_8identityES12_S1C_vS1D_EENS_8epilogue10collective6detail29Sm90TmaWarpSpecializedAdapterINS1G_15DefaultEpilogueISJ_SK_SK_NS1F_6thread17LinearCombinationISJ_Li1EffLNS1K_9ScaleType4KindE0ELNS_15FloatRoundStyleE2ESJ_EENS1_15EpilogueDefaultEEEEEvvEEEEvNT_6ParamsE --------------------------
	.section	.nv.constant0._ZN7cutlass13device_kernelINS_4gemm6kernel13GemmUniversalIN4cute5tupleIJiiiiEEENS1_10collective13CollectiveMmaINS1_37MainloopSm90TmaGmmaWarpSpecializedFP8ILi10ENS5_IJNS4_1CILi1EEESB_SB_EEENS1_35KernelTmaWarpSpecializedCooperativeEEENS5_IJNSA_ILi256EEENSA_ILi80EEENSA_ILi64EEEEEENS_12float_e4m3_tENS5_IJlSB_lEEESJ_SK_NS4_8TiledMMAINS4_8MMA_AtomIJNS4_4SM904GMMA30MMA_64x16x32_F32E4M3E4M3_SS_TNILNSO_7ScaleInE1ELSQ_1EEEEEENS4_6LayoutINS5_IJNSA_ILi2EEESB_SB_EEENS5_IJSB_NSA_ILi0EEESW_EEEEENS5_IJNS4_10UnderscoreESZ_SZ_EEEEENS4_13SM90_TMA_LOADENS4_14ComposedLayoutINS4_7SwizzleILi2ELi4ELi3EEENS4_18smem_ptr_flag_bitsILi8EEENST_INS5_IJNSA_ILi8EEESH_EEENS5_IJSH_SB_EEEEEEEvNS4_8identityES12_S1C_vS1D_EENS_8epilogue10collective6detail29Sm90TmaWarpSpecializedAdapterINS1G_15DefaultEpilogueISJ_SK_SK_NS1F_6thread17LinearCombinationISJ_Li1EffLNS1K_9ScaleType4KindE0ELNS_15FloatRoundStyleE2ESJ_EENS1_15EpilogueDefaultEEEEEvvEEEEvNT_6ParamsE,"a",@progbits
	.sectionflags	@""
	.align	4
.nv.constant0._ZN7cutlass13device_kernelINS_4gemm6kernel13GemmUniversalIN4cute5tupleIJiiiiEEENS1_10collective13CollectiveMmaINS1_37MainloopSm90TmaGmmaWarpSpecializedFP8ILi10ENS5_IJNS4_1CILi1EEESB_SB_EEENS1_35KernelTmaWarpSpecializedCooperativeEEENS5_IJNSA_ILi256EEENSA_ILi80EEENSA_ILi64EEEEEENS_12float_e4m3_tENS5_IJlSB_lEEESJ_SK_NS4_8TiledMMAINS4_8MMA_AtomIJNS4_4SM904GMMA30MMA_64x16x32_F32E4M3E4M3_SS_TNILNSO_7ScaleInE1ELSQ_1EEEEEENS4_6LayoutINS5_IJNSA_ILi2EEESB_SB_EEENS5_IJSB_NSA_ILi0EEESW_EEEEENS5_IJNS4_10UnderscoreESZ_SZ_EEEEENS4_13SM90_TMA_LOADENS4_14ComposedLayoutINS4_7SwizzleILi2ELi4ELi3EEENS4_18smem_ptr_flag_bitsILi8EEENST_INS5_IJNSA_ILi8EEESH_EEENS5_IJSH_SB_EEEEEEEvNS4_8identityES12_S1C_vS1D_EENS_8epilogue10collective6detail29Sm90TmaWarpSpecializedAdapterINS1G_15DefaultEpilogueISJ_SK_SK_NS1F_6thread17LinearCombinationISJ_Li1EffLNS1K_9ScaleType4KindE0ELNS_15FloatRoundStyleE2ESJ_EENS1_15EpilogueDefaultEEEEEvvEEEEvNT_6ParamsE:
	.zero		1664


//--------------------- SYMBOLS --------------------------

	.type		.nv.reservedSmem.offset0,@object
	.size		.nv.reservedSmem.offset0,0x4
